	.target	sm_90a

	.elftype	@"ET_EXEC"


//--------------------- .note.nv.tkinfo           --------------------------
	.section	.note.nv.tkinfo,"",@"SHT_NOTE"
	.sectionflags	@"SHF_NOTE_NV_TKINFO"
	.tkinfo
        /*0018*/ 	.word	0x00000002
        /*0030*/ 	.string	""
        /*0030*/ 	.string	"ptxas"
        /*0030*/ 	.string	"Cuda compilation tools, release 13.0, V13.0.88"
        /*0030*/ 	.string	"Build cuda_13.0.r13.0/compiler.36424714_0"
        /*0030*/ 	.string	"-arch sm_90a -m 64 "



//--------------------- .note.nv.cuinfo           --------------------------
	.section	.note.nv.cuinfo,"",@"SHT_NOTE"
	.sectionflags	@"SHF_NOTE_NV_CUINFO"
        /*0018*/ 	.short	0x0002
        /*001a*/ 	.short	0x005a
        /*001c*/ 	.short	0x0082
	.zero		2


//--------------------- .nv.info                  --------------------------
	.section	.nv.info,"",@"SHT_CUDA_INFO"
	.align	4


	//----- nvinfo : EIATTR_REGCOUNT
	.align		4
        /*0000*/ 	.byte	0x04, 0x2f
        /*0002*/ 	.short	(.L_15 - .L_14)
	.align		4
.L_14:
        /*0004*/ 	.word	index@(_ZN7cutlass13device_kernelINS_4gemm6kernel13GemmUniversalIN4cute5tupleIJiiiiEEENS1_10collective13CollectiveMmaINS1_34MainloopSm90TmaGmmaWarpSpecializedILi8ENS5_IJNS4_1CILi2EEENSA_ILi1EEESC_EEENS1_35KernelTmaWarpSpecializedCooperativeEEENS5_IJNSA_ILi192EEENSA_ILi16EEENSA_ILi64EEEEEENS_6half_tENS5_IJlSC_lEEESK_SL_NS4_8TiledMMAINS4_8MMA_AtomIJNS4_4SM904GMMA25MMA_64x16x16_F32F16F16_SSILNSP_5MajorE0ELSR_0ELNSP_7ScaleInE1ELSS_1EEEEEENS4_6LayoutISD_NS5_IJSC_NSA_ILi0EEESW_EEEEENS5_IJNS4_10UnderscoreESZ_SZ_EEEEENS4_13SM90_TMA_LOADENS4_14ComposedLayoutINS4_7SwizzleILi3ELi4ELi3EEENS4_18smem_ptr_flag_bitsILi16EEENSV_INS5_IJNSA_ILi8EEESI_EEENS5_IJSI_SC_EEEEEEEvNS4_8identityENS4_23SM90_TMA_LOAD_MULTICASTES1C_vS1D_EENS_8epilogue10collective6detail29Sm90TmaWarpSpecializedAdapterINS1H_15DefaultEpilogueISK_SL_SL_NS1G_6thread17LinearCombinationISK_Li1EffLNS1L_9ScaleType4KindE0ELNS_15FloatRoundStyleE2ESK_EENS1_15EpilogueDefaultEEEEEvvEEEEvNT_6ParamsE)
        /*0008*/ 	.word	0x000000a8


	//----- nvinfo : EIATTR_FRAME_SIZE
	.align		4
.L_15:
        /*000c*/ 	.byte	0x04, 0x11
        /*000e*/ 	.short	(.L_17 - .L_16)
	.align		4
.L_16:
        /*0010*/ 	.word	index@(_ZN7cutlass13device_kernelINS_4gemm6kernel13GemmUniversalIN4cute5tupleIJiiiiEEENS1_10collective13CollectiveMmaINS1_34MainloopSm90TmaGmmaWarpSpecializedILi8ENS5_IJNS4_1CILi2EEENSA_ILi1EEESC_EEENS1_35KernelTmaWarpSpecializedCooperativeEEENS5_IJNSA_ILi192EEENSA_ILi16EEENSA_ILi64EEEEEENS_6half_tENS5_IJlSC_lEEESK_SL_NS4_8TiledMMAINS4_8MMA_AtomIJNS4_4SM904GMMA25MMA_64x16x16_F32F16F16_SSILNSP_5MajorE0ELSR_0ELNSP_7ScaleInE1ELSS_1EEEEEENS4_6LayoutISD_NS5_IJSC_NSA_ILi0EEESW_EEEEENS5_IJNS4_10UnderscoreESZ_SZ_EEEEENS4_13SM90_TMA_LOADENS4_14ComposedLayoutINS4_7SwizzleILi3ELi4ELi3EEENS4_18smem_ptr_flag_bitsILi16EEENSV_INS5_IJNSA_ILi8EEESI_EEENS5_IJSI_SC_EEEEEEEvNS4_8identityENS4_23SM90_TMA_LOAD_MULTICASTES1C_vS1D_EENS_8epilogue10collective6detail29Sm90TmaWarpSpecializedAdapterINS1H_15DefaultEpilogueISK_SL_SL_NS1G_6thread17LinearCombinationISK_Li1EffLNS1L_9ScaleType4KindE0ELNS_15FloatRoundStyleE2ESK_EENS1_15EpilogueDefaultEEEEEvvEEEEvNT_6ParamsE)
        /*0014*/ 	.word	0x00000000


	//----- nvinfo : EIATTR_MIN_STACK_SIZE
	.align		4
.L_17:
        /*0018*/ 	.byte	0x04, 0x12
        /*001a*/ 	.short	(.L_19 - .L_18)
	.align		4
.L_18:
        /*001c*/ 	.word	index@(_ZN7cutlass13device_kernelINS_4gemm6kernel13GemmUniversalIN4cute5tupleIJiiiiEEENS1_10collective13CollectiveMmaINS1_34MainloopSm90TmaGmmaWarpSpecializedILi8ENS5_IJNS4_1CILi2EEENSA_ILi1EEESC_EEENS1_35KernelTmaWarpSpecializedCooperativeEEENS5_IJNSA_ILi192EEENSA_ILi16EEENSA_ILi64EEEEEENS_6half_tENS5_IJlSC_lEEESK_SL_NS4_8TiledMMAINS4_8MMA_AtomIJNS4_4SM904GMMA25MMA_64x16x16_F32F16F16_SSILNSP_5MajorE0ELSR_0ELNSP_7ScaleInE1ELSS_1EEEEEENS4_6LayoutISD_NS5_IJSC_NSA_ILi0EEESW_EEEEENS5_IJNS4_10UnderscoreESZ_SZ_EEEEENS4_13SM90_TMA_LOADENS4_14ComposedLayoutINS4_7SwizzleILi3ELi4ELi3EEENS4_18smem_ptr_flag_bitsILi16EEENSV_INS5_IJNSA_ILi8EEESI_EEENS5_IJSI_SC_EEEEEEEvNS4_8identityENS4_23SM90_TMA_LOAD_MULTICASTES1C_vS1D_EENS_8epilogue10collective6detail29Sm90TmaWarpSpecializedAdapterINS1H_15DefaultEpilogueISK_SL_SL_NS1G_6thread17LinearCombinationISK_Li1EffLNS1L_9ScaleType4KindE0ELNS_15FloatRoundStyleE2ESK_EENS1_15EpilogueDefaultEEEEEvvEEEEvNT_6ParamsE)
        /*0020*/ 	.word	0x00000000
.L_19:


//--------------------- .nv.compat                --------------------------
	.section	.nv.compat,"",@"SHT_CUDA_COMPAT_INFO"
	.align	4
        /*0000*/ 	.byte	0x02, 0x09, 0x01, 0x00, 0x02, 0x02, 0x04, 0x00, 0x02, 0x05, 0x05, 0x00, 0x03, 0x07, 0x01, 0x01
        /*0010*/ 	.byte	0x02, 0x03, 0x01, 0x00, 0x02, 0x06, 0x01, 0x00, 0x04, 0x0b, 0x08, 0x00, 0x00, 0x00, 0x00, 0x00
        /*0020*/ 	.byte	0x00, 0x00, 0x00, 0x00


//--------------------- .nv.info._ZN7cutlass13device_kernelINS_4gemm6kernel13GemmUniversalIN4cute5tupleIJiiiiEEENS1_10collective13CollectiveMmaINS1_34MainloopSm90TmaGmmaWarpSpecializedILi8ENS5_IJNS4_1CILi2EEENSA_ILi1EEESC_EEENS1_35KernelTmaWarpSpecializedCooperativeEEENS5_IJNSA_ILi192EEENSA_ILi16EEENSA_ILi64EEEEEENS_6half_tENS5_IJlSC_lEEESK_SL_NS4_8TiledMMAINS4_8MMA_AtomIJNS4_4SM904GMMA25MMA_64x16x16_F32F16F16_SSILNSP_5MajorE0ELSR_0ELNSP_7ScaleInE1ELSS_1EEEEEENS4_6LayoutISD_NS5_IJSC_NSA_ILi0EEESW_EEEEENS5_IJNS4_10UnderscoreESZ_SZ_EEEEENS4_13SM90_TMA_LOADENS4_14ComposedLayoutINS4_7SwizzleILi3ELi4ELi3EEENS4_18smem_ptr_flag_bitsILi16EEENSV_INS5_IJNSA_ILi8EEESI_EEENS5_IJSI_SC_EEEEEEEvNS4_8identityENS4_23SM90_TMA_LOAD_MULTICASTES1C_vS1D_EENS_8epilogue10collective6detail29Sm90TmaWarpSpecializedAdapterINS1H_15DefaultEpilogueISK_SL_SL_NS1G_6thread17LinearCombinationISK_Li1EffLNS1L_9ScaleType4KindE0ELNS_15FloatRoundStyleE2ESK_EENS1_15EpilogueDefaultEEEEEvvEEEEvNT_6ParamsE --------------------------
	.section	.nv.info._ZN7cutlass13device_kernelINS_4gemm6kernel13GemmUniversalIN4cute5tupleIJiiiiEEENS1_10collective13CollectiveMmaINS1_34MainloopSm90TmaGmmaWarpSpecializedILi8ENS5_IJNS4_1CILi2EEENSA_ILi1EEESC_EEENS1_35KernelTmaWarpSpecializedCooperativeEEENS5_IJNSA_ILi192EEENSA_ILi16EEENSA_ILi64EEEEEENS_6half_tENS5_IJlSC_lEEESK_SL_NS4_8TiledMMAINS4_8MMA_AtomIJNS4_4SM904GMMA25MMA_64x16x16_F32F16F16_SSILNSP_5MajorE0ELSR_0ELNSP_7ScaleInE1ELSS_1EEEEEENS4_6LayoutISD_NS5_IJSC_NSA_ILi0EEESW_EEEEENS5_IJNS4_10UnderscoreESZ_SZ_EEEEENS4_13SM90_TMA_LOADENS4_14ComposedLayoutINS4_7SwizzleILi3ELi4ELi3EEENS4_18smem_ptr_flag_bitsILi16EEENSV_INS5_IJNSA_ILi8EEESI_EEENS5_IJSI_SC_EEEEEEEvNS4_8identityENS4_23SM90_TMA_LOAD_MULTICASTES1C_vS1D_EENS_8epilogue10collective6detail29Sm90TmaWarpSpecializedAdapterINS1H_15DefaultEpilogueISK_SL_SL_NS1G_6thread17LinearCombinationISK_Li1EffLNS1L_9ScaleType4KindE0ELNS_15FloatRoundStyleE2ESK_EENS1_15EpilogueDefaultEEEEEvvEEEEvNT_6ParamsE,"",@"SHT_CUDA_INFO"
	.sectionflags	@""
	.align	4


	//----- nvinfo : EIATTR_CUDA_API_VERSION
	.align		4
        /*0000*/ 	.byte	0x04, 0x37
        /*0002*/ 	.short	(.L_21 - .L_20)
.L_20:
        /*0004*/ 	.word	0x00000082


	//----- nvinfo : EIATTR_KPARAM_INFO
	.align		4
.L_21:
        /*0008*/ 	.byte	0x04, 0x17
        /*000a*/ 	.short	(.L_23 - .L_22)
.L_22:
        /*000c*/ 	.word	0x00000000
        /*0010*/ 	.short	0x0000
        /*0012*/ 	.short	0x0070
        /*0014*/ 	.byte	0x00, 0xf0, 0x01, 0x10


	//----- nvinfo : EIATTR_SPARSE_MMA_MASK
	.align		4
.L_23:
        /*0018*/ 	.byte	0x03, 0x50
        /*001a*/ 	.short	0x0000


	//----- nvinfo : EIATTR_MAXREG_COUNT
	.align		4
        /*001c*/ 	.byte	0x03, 0x1b
        /*001e*/ 	.short	0x00a8


	//----- nvinfo : EIATTR_NUM_BARRIERS
	.align		4
        /*0020*/ 	.byte	0x02, 0x4c
        /*0022*/ 	.byte	0x01
	.zero		1


	//----- nvinfo : EIATTR_EXTERNS
	.align		4
        /*0024*/ 	.byte	0x04, 0x0f
        /*0026*/ 	.short	(.L_25 - .L_24)


	//   ....[0]....
	.align		4
.L_24:
        /*0028*/ 	.word	index@(__assertfail)


	//----- nvinfo : EIATTR_MERCURY_ISA_VERSION
	.align		4
.L_25:
        /*002c*/ 	.byte	0x03, 0x5f
        /*002e*/ 	.short	0x0101


	//----- nvinfo : EIATTR_INT_WARP_WIDE_INSTR_OFFSETS
	.align		4
        /*0030*/ 	.byte	0x04, 0x31
        /*0032*/ 	.short	(.L_27 - .L_26)


	//   ....[0]....
.L_26:
        /*0034*/ 	.word	0x00000530


	//   ....[1]....
        /*0038*/ 	.word	0x00000560


	//   ....[2]....
        /*003c*/ 	.word	0x00000720


	//   ....[3]....
        /*0040*/ 	.word	0x000020a0


	//----- nvinfo : EIATTR_COOP_GROUP_MASK_REGIDS
	.align		4
.L_27:
        /*0044*/ 	.byte	0x04, 0x29
        /*0046*/ 	.short	(.L_29 - .L_28)


	//   ....[0]....
.L_28:
        /*0048*/ 	.word	0xffffffff


	//   ....[1]....
        /*004c*/ 	.word	0xffffffff


	//   ....[2]....
        /*0050*/ 	.word	0xffffffff


	//   ....[3]....
        /*0054*/ 	.word	0xffffffff


	//   ....[4]....
        /*0058*/ 	.word	0xffffffff


	//   ....[5]....
        /*005c*/ 	.word	0xffffffff


	//----- nvinfo : EIATTR_COOP_GROUP_INSTR_OFFSETS
	.align		4
.L_29:
        /*0060*/ 	.byte	0x04, 0x28
        /*0062*/ 	.short	(.L_31 - .L_30)


	//   ....[0]....
.L_30:
        /*0064*/ 	.word	0x00000060


	//   ....[1]....
        /*0068*/ 	.word	0x00000070


	//   ....[2]....
        /*006c*/ 	.word	0x00000130


	//   ....[3]....
        /*0070*/ 	.word	0x00000380


	//   ....[4]....
        /*0074*/ 	.word	0x000008a0


	//   ....[5]....
        /*0078*/ 	.word	0x00001310


	//----- nvinfo : EIATTR_REG_RECONFIG
	.align		4
.L_31:
        /*007c*/ 	.byte	0x01, 0x54
	.zero		2


	//----- nvinfo : EIATTR_SYSCALL_OFFSETS
	.align		4
        /*0080*/ 	.byte	0x04, 0x46
        /*0082*/ 	.short	(.L_33 - .L_32)


	//   ....[0]....
.L_32:
        /*0084*/ 	.word	0x000014d0


	//----- nvinfo : EIATTR_MBARRIER_INSTR_OFFSETS
	.align		4
.L_33:
        /*0088*/ 	.byte	0x04, 0x39
        /*008a*/ 	.short	(.L_35 - .L_34)


	//   ....[0]....
.L_34:
        /*008c*/ 	.word	0x00000250
        /*0090*/ 	.word	0x000000ff
        /*0094*/ 	.word	0x00000000
        /*0098*/ 	.short	0x0100
        /*009a*/ 	.byte	0x08
	.zero		1


	//   ....[1]....
        /*009c*/ 	.word	0x00000260
        /*00a0*/ 	.word	0x000000ff
        /*00a4*/ 	.word	0x00000040
        /*00a8*/ 	.short	0x0100
        /*00aa*/ 	.byte	0x08
	.zero		1


	//   ....[2]....
        /*00ac*/ 	.word	0x00000270
        /*00b0*/ 	.word	0x000000ff
        /*00b4*/ 	.word	0x00000008
        /*00b8*/ 	.short	0x0100
        /*00ba*/ 	.byte	0x08
	.zero		1


	//   ....[3]....
        /*00bc*/ 	.word	0x00000280
        /*00c0*/ 	.word	0x000000ff
        /*00c4*/ 	.word	0x00000048
        /*00c8*/ 	.short	0x0100
        /*00ca*/ 	.byte	0x08
	.zero		1


	//   ....[4]....
        /*00cc*/ 	.word	0x00000290
        /*00d0*/ 	.word	0x000000ff
        /*00d4*/ 	.word	0x00000010
        /*00d8*/ 	.short	0x0100
        /*00da*/ 	.byte	0x08
	.zero		1


	//   ....[5]....
        /*00dc*/ 	.word	0x000002a0
        /*00e0*/ 	.word	0x000000ff
        /*00e4*/ 	.word	0x00000050
        /*00e8*/ 	.short	0x0100
        /*00ea*/ 	.byte	0x08
	.zero		1


	//   ....[6]....
        /*00ec*/ 	.word	0x000002b0
        /*00f0*/ 	.word	0x000000ff
        /*00f4*/ 	.word	0x00000018
        /*00f8*/ 	.short	0x0100
        /*00fa*/ 	.byte	0x08
	.zero		1


	//   ....[7]....
        /*00fc*/ 	.word	0x000002c0
        /*0100*/ 	.word	0x000000ff
        /*0104*/ 	.word	0x00000058
        /*0108*/ 	.short	0x0100
        /*010a*/ 	.byte	0x08
	.zero		1


	//   ....[8]....
        /*010c*/ 	.word	0x000002d0
        /*0110*/ 	.word	0x000000ff
        /*0114*/ 	.word	0x00000020
        /*0118*/ 	.short	0x0100
        /*011a*/ 	.byte	0x08
	.zero		1


	//   ....[9]....
        /*011c*/ 	.word	0x000002e0
        /*0120*/ 	.word	0x000000ff
        /*0124*/ 	.word	0x00000060
        /*0128*/ 	.short	0x0100
        /*012a*/ 	.byte	0x08
	.zero		1


	//   ....[10]....
        /*012c*/ 	.word	0x000002f0
        /*0130*/ 	.word	0x000000ff
        /*0134*/ 	.word	0x00000028
        /*0138*/ 	.short	0x0100
        /*013a*/ 	.byte	0x08
	.zero		1


	//   ....[11]....
        /*013c*/ 	.word	0x00000300
        /*0140*/ 	.word	0x000000ff
        /*0144*/ 	.word	0x00000068
        /*0148*/ 	.short	0x0100
        /*014a*/ 	.byte	0x08
	.zero		1


	//   ....[12]....
        /*014c*/ 	.word	0x00000310
        /*0150*/ 	.word	0x000000ff
        /*0154*/ 	.word	0x00000030
        /*0158*/ 	.short	0x0100
        /*015a*/ 	.byte	0x08
	.zero		1


	//   ....[13]....
        /*015c*/ 	.word	0x00000320
        /*0160*/ 	.word	0x000000ff
        /*0164*/ 	.word	0x00000070
        /*0168*/ 	.short	0x0100
        /*016a*/ 	.byte	0x08
	.zero		1


	//   ....[14]....
        /*016c*/ 	.word	0x00000330
        /*0170*/ 	.word	0x000000ff
        /*0174*/ 	.word	0x00000038
        /*0178*/ 	.short	0x0100
        /*017a*/ 	.byte	0x08
	.zero		1


	//   ....[15]....
        /*017c*/ 	.word	0x00000340
        /*0180*/ 	.word	0x000000ff
        /*0184*/ 	.word	0x00000078
        /*0188*/ 	.short	0x0100
        /*018a*/ 	.byte	0x08
	.zero		1


	//   ....[16]....
        /*018c*/ 	.word	0x000007a0
        /*0190*/ 	.word	0x000000ff
        /*0194*/ 	.word	0x00000090
        /*0198*/ 	.short	0x0100
        /*019a*/ 	.byte	0x06
	.zero		1


	//   ....[17]....
        /*019c*/ 	.word	0x00000830
        /*01a0*/ 	.word	0x000000ff
        /*01a4*/ 	.word	0x00000098
        /*01a8*/ 	.short	0x0100
        /*01aa*/ 	.byte	0x06
	.zero		1


	//   ....[18]....
        /*01ac*/ 	.word	0x00001590
        /*01b0*/ 	.word	0x00000003
        /*01b4*/ 	.word	0x00000000
        /*01b8*/ 	.short	0x010a
        /*01ba*/ 	.byte	0x3f
	.zero		1


	//   ....[19]....
        /*01bc*/ 	.word	0x000015d0
        /*01c0*/ 	.word	0x00000003
        /*01c4*/ 	.word	0x00000000
        /*01c8*/ 	.short	0x010a
        /*01ca*/ 	.byte	0x3f
	.zero		1


	//   ....[20]....
        /*01cc*/ 	.word	0x00001b20
        /*01d0*/ 	.word	0x00000005
        /*01d4*/ 	.word	0x00000000
        /*01d8*/ 	.short	0x010a
        /*01da*/ 	.byte	0x3f
	.zero		1


	//   ....[21]....
        /*01dc*/ 	.word	0x00001b60
        /*01e0*/ 	.word	0x00000005
        /*01e4*/ 	.word	0x00000000
        /*01e8*/ 	.short	0x010a
        /*01ea*/ 	.byte	0x3f
	.zero		1


	//   ....[22]....
        /*01ec*/ 	.word	0x00001f40
        /*01f0*/ 	.word	0x00000005
        /*01f4*/ 	.word	0x00000000
        /*01f8*/ 	.short	0x0101
        /*01fa*/ 	.byte	0x3f
	.zero		1


	//   ....[23]....
        /*01fc*/ 	.word	0x00002120
        /*0200*/ 	.word	0x00000003
        /*0204*/ 	.word	0x00000000
        /*0208*/ 	.short	0x0101
        /*020a*/ 	.byte	0x3f
	.zero		1


	//   ....[24]....
        /*020c*/ 	.word	0x00004870
        /*0210*/ 	.word	0x0000000f
        /*0214*/ 	.word	0x00000040
        /*0218*/ 	.short	0x010a
        /*021a*/ 	.byte	0x3f
	.zero		1


	//   ....[25]....
        /*021c*/ 	.word	0x00004d10
        /*0220*/ 	.word	0x00000004
        /*0224*/ 	.word	0x00000098
        /*0228*/ 	.short	0x0101
        /*022a*/ 	.byte	0x3f
	.zero		1


	//   ....[26]....
        /*022c*/ 	.word	0x00005420
        /*0230*/ 	.word	0x00000007
        /*0234*/ 	.word	0x00000000
        /*0238*/ 	.short	0x010a
        /*023a*/ 	.byte	0x3f
	.zero		1


	//   ....[27]....
        /*023c*/ 	.word	0x000054a0
        /*0240*/ 	.word	0x00000009
        /*0244*/ 	.word	0x00000000
        /*0248*/ 	.short	0x010a
        /*024a*/ 	.byte	0x3f
	.zero		1


	//   ....[28]....
        /*024c*/ 	.word	0x00005530
        /*0250*/ 	.word	0x00000006
        /*0254*/ 	.word	0x00000000
        /*0258*/ 	.short	0x010a
        /*025a*/ 	.byte	0x3f
	.zero		1


	//   ....[29]....
        /*025c*/ 	.word	0x000055c0
        /*0260*/ 	.word	0x00000009
        /*0264*/ 	.word	0x00000000
        /*0268*/ 	.short	0x010a
        /*026a*/ 	.byte	0x3f
	.zero		1


	//   ....[30]....
        /*026c*/ 	.word	0x00005650
        /*0270*/ 	.word	0x00000006
        /*0274*/ 	.word	0x00000000
        /*0278*/ 	.short	0x010a
        /*027a*/ 	.byte	0x3f
	.zero		1


	//   ....[31]....
        /*027c*/ 	.word	0x000056e0
        /*0280*/ 	.word	0x00000009
        /*0284*/ 	.word	0x00000000
        /*0288*/ 	.short	0x010a
        /*028a*/ 	.byte	0x3f
	.zero		1


	//   ....[32]....
        /*028c*/ 	.word	0x00005770
        /*0290*/ 	.word	0x00000006
        /*0294*/ 	.word	0x00000000
        /*0298*/ 	.short	0x010a
        /*029a*/ 	.byte	0x3f
	.zero		1


	//   ....[33]....
        /*029c*/ 	.word	0x00005800
        /*02a0*/ 	.word	0x00000003
        /*02a4*/ 	.word	0x00000000
        /*02a8*/ 	.short	0x010a
        /*02aa*/ 	.byte	0x3f
	.zero		1


	//   ....[34]....
        /*02ac*/ 	.word	0x00005860
        /*02b0*/ 	.word	0x00000003
        /*02b4*/ 	.word	0x00000000
        /*02b8*/ 	.short	0x010a
        /*02ba*/ 	.byte	0x3f
	.zero		1


	//   ....[35]....
        /*02bc*/ 	.word	0x000058b0
        /*02c0*/ 	.word	0x00000005
        /*02c4*/ 	.word	0x00000000
        /*02c8*/ 	.short	0x010a
        /*02ca*/ 	.byte	0x3f
	.zero		1


	//   ....[36]....
        /*02cc*/ 	.word	0x00005980
        /*02d0*/ 	.word	0x0000000f
        /*02d4*/ 	.word	0x00000040
        /*02d8*/ 	.short	0x010a
        /*02da*/ 	.byte	0x3f
	.zero		1


	//   ....[37]....
        /*02dc*/ 	.word	0x00005a50
        /*02e0*/ 	.word	0x00000007
        /*02e4*/ 	.word	0x00000000
        /*02e8*/ 	.short	0x010a
        /*02ea*/ 	.byte	0x3f
	.zero		1


	//   ....[38]....
        /*02ec*/ 	.word	0x00005aa0
        /*02f0*/ 	.word	0x00000009
        /*02f4*/ 	.word	0x00000000
        /*02f8*/ 	.short	0x010a
        /*02fa*/ 	.byte	0x3f
	.zero		1


	//   ....[39]....
        /*02fc*/ 	.word	0x00005af0
        /*0300*/ 	.word	0x00000006
        /*0304*/ 	.word	0x00000000
        /*0308*/ 	.short	0x010a
        /*030a*/ 	.byte	0x3f
	.zero		1


	//   ....[40]....
        /*030c*/ 	.word	0x00005b40
        /*0310*/ 	.word	0x00000009
        /*0314*/ 	.word	0x00000000
        /*0318*/ 	.short	0x010a
        /*031a*/ 	.byte	0x3f
	.zero		1


	//   ....[41]....
        /*031c*/ 	.word	0x00005b90
        /*0320*/ 	.word	0x00000006
        /*0324*/ 	.word	0x00000000
        /*0328*/ 	.short	0x010a
        /*032a*/ 	.byte	0x3f
	.zero		1


	//   ....[42]....
        /*032c*/ 	.word	0x00005be0
        /*0330*/ 	.word	0x00000009
        /*0334*/ 	.word	0x00000000
        /*0338*/ 	.short	0x010a
        /*033a*/ 	.byte	0x3f
	.zero		1


	//   ....[43]....
        /*033c*/ 	.word	0x00005c30
        /*0340*/ 	.word	0x00000006
        /*0344*/ 	.word	0x00000000
        /*0348*/ 	.short	0x010a
        /*034a*/ 	.byte	0x3f
	.zero		1


	//----- nvinfo : EIATTR_NUM_MBARRIERS
	.align		4
.L_35:
        /*034c*/ 	.byte	0x03, 0x38
        /*034e*/ 	.short	0x0012


	//----- nvinfo : EIATTR_EXIT_INSTR_OFFSETS
	.align		4
        /*0350*/ 	.byte	0x04, 0x1c
        /*0352*/ 	.short	(.L_37 - .L_36)


	//   ....[0]....
.L_36:
        /*0354*/ 	.word	0x00000a10


	//   ....[1]....
        /*0358*/ 	.word	0x00001240


	//   ....[2]....
        /*035c*/ 	.word	0x00004080


	//   ....[3]....
        /*0360*/ 	.word	0x00004600


	//   ....[4]....
        /*0364*/ 	.word	0x00005850


	//----- nvinfo : EIATTR_MAX_THREADS
	.align		4
.L_37:
        /*0368*/ 	.byte	0x04, 0x05
        /*036a*/ 	.short	(.L_39 - .L_38)
.L_38:
        /*036c*/ 	.word	0x00000180
        /*0370*/ 	.word	0x00000001
        /*0374*/ 	.word	0x00000001


	//----- nvinfo : EIATTR_CRS_STACK_SIZE
	.align		4
.L_39:
        /*0378*/ 	.byte	0x04, 0x1e
        /*037a*/ 	.short	(.L_41 - .L_40)
.L_40:
        /*037c*/ 	.word	0x00000000


	//----- nvinfo : EIATTR_CBANK_PARAM_SIZE
	.align		4
.L_41:
        /*0380*/ 	.byte	0x03, 0x19
        /*0382*/ 	.short	0x0470


	//----- nvinfo : EIATTR_PARAM_CBANK
	.align		4
        /*0384*/ 	.byte	0x04, 0x0a
        /*0386*/ 	.short	(.L_43 - .L_42)
	.align		4
.L_42:
        /*0388*/ 	.word	index@(.nv.constant0._ZN7cutlass13device_kernelINS_4gemm6kernel13GemmUniversalIN4cute5tupleIJiiiiEEENS1_10collective13CollectiveMmaINS1_34MainloopSm90TmaGmmaWarpSpecializedILi8ENS5_IJNS4_1CILi2EEENSA_ILi1EEESC_EEENS1_35KernelTmaWarpSpecializedCooperativeEEENS5_IJNSA_ILi192EEENSA_ILi16EEENSA_ILi64EEEEEENS_6half_tENS5_IJlSC_lEEESK_SL_NS4_8TiledMMAINS4_8MMA_AtomIJNS4_4SM904GMMA25MMA_64x16x16_F32F16F16_SSILNSP_5MajorE0ELSR_0ELNSP_7ScaleInE1ELSS_1EEEEEENS4_6LayoutISD_NS5_IJSC_NSA_ILi0EEESW_EEEEENS5_IJNS4_10UnderscoreESZ_SZ_EEEEENS4_13SM90_TMA_LOADENS4_14ComposedLayoutINS4_7SwizzleILi3ELi4ELi3EEENS4_18smem_ptr_flag_bitsILi16EEENSV_INS5_IJNSA_ILi8EEESI_EEENS5_IJSI_SC_EEEEEEEvNS4_8identityENS4_23SM90_TMA_LOAD_MULTICASTES1C_vS1D_EENS_8epilogue10collective6detail29Sm90TmaWarpSpecializedAdapterINS1H_15DefaultEpilogueISK_SL_SL_NS1G_6thread17LinearCombinationISK_Li1EffLNS1L_9ScaleType4KindE0ELNS_15FloatRoundStyleE2ESK_EENS1_15EpilogueDefaultEEEEEvvEEEEvNT_6ParamsE)
        /*038c*/ 	.short	0x0210
        /*038e*/ 	.short	0x0470


	//----- nvinfo : EIATTR_SW_WAR
	.align		4
.L_43:
        /*0390*/ 	.byte	0x04, 0x36
        /*0392*/ 	.short	(.L_45 - .L_44)
.L_44:
        /*0394*/ 	.word	0x00000008
.L_45:


//--------------------- .nv.callgraph             --------------------------
	.section	.nv.callgraph,"",@"SHT_CUDA_CALLGRAPH"
	.align	4
	.sectionentsize	8
	.align		4
        /*0000*/ 	.word	0x00000000
	.align		4
        /*0004*/ 	.word	0xffffffff
	.align		4
        /*0008*/ 	.word	index@(_ZN7cutlass13device_kernelINS_4gemm6kernel13GemmUniversalIN4cute5tupleIJiiiiEEENS1_10collective13CollectiveMmaINS1_34MainloopSm90TmaGmmaWarpSpecializedILi8ENS5_IJNS4_1CILi2EEENSA_ILi1EEESC_EEENS1_35KernelTmaWarpSpecializedCooperativeEEENS5_IJNSA_ILi192EEENSA_ILi16EEENSA_ILi64EEEEEENS_6half_tENS5_IJlSC_lEEESK_SL_NS4_8TiledMMAINS4_8MMA_AtomIJNS4_4SM904GMMA25MMA_64x16x16_F32F16F16_SSILNSP_5MajorE0ELSR_0ELNSP_7ScaleInE1ELSS_1EEEEEENS4_6LayoutISD_NS5_IJSC_NSA_ILi0EEESW_EEEEENS5_IJNS4_10UnderscoreESZ_SZ_EEEEENS4_13SM90_TMA_LOADENS4_14ComposedLayoutINS4_7SwizzleILi3ELi4ELi3EEENS4_18smem_ptr_flag_bitsILi16EEENSV_INS5_IJNSA_ILi8EEESI_EEENS5_IJSI_SC_EEEEEEEvNS4_8identityENS4_23SM90_TMA_LOAD_MULTICASTES1C_vS1D_EENS_8epilogue10collective6detail29Sm90TmaWarpSpecializedAdapterINS1H_15DefaultEpilogueISK_SL_SL_NS1G_6thread17LinearCombinationISK_Li1EffLNS1L_9ScaleType4KindE0ELNS_15FloatRoundStyleE2ESK_EENS1_15EpilogueDefaultEEEEEvvEEEEvNT_6ParamsE)
	.align		4
        /*000c*/ 	.word	index@(__assertfail)
	.align		4
        /*0010*/ 	.word	0x00000000
	.align		4
        /*0014*/ 	.word	0xfffffffe
	.align		4
        /*0018*/ 	.word	0x00000000
	.align		4
        /*001c*/ 	.word	0xfffffffd
	.align		4
        /*0020*/ 	.word	0x00000000
	.align		4
        /*0024*/ 	.word	0xfffffffc


//--------------------- .nv.constant4             --------------------------
	.section	.nv.constant4,"a",@progbits
	.align	8
	.align		8
.nv.constant4:
        /*0000*/ 	.dword	__assertfail
	.align		8
        /*0008*/ 	.dword	__unnamed_1
	.align		8
        /*0010*/ 	.dword	_ZN39_INTERNAL_8287ff5e_4_k_cu_4829e405_61554cuda3std3__45__cpo5beginE
	.align		8
        /*0018*/ 	.dword	_ZN39_INTERNAL_8287ff5e_4_k_cu_4829e405_61554cuda3std3__45__cpo3endE
	.align		8
        /*0020*/ 	.dword	_ZN39_INTERNAL_8287ff5e_4_k_cu_4829e405_61554cuda3std3__45__cpo6cbeginE
	.align		8
        /*0028*/ 	.dword	_ZN39_INTERNAL_8287ff5e_4_k_cu_4829e405_61554cuda3std3__45__cpo4cendE
	.align		8
        /*0030*/ 	.dword	_ZN39_INTERNAL_8287ff5e_4_k_cu_4829e405_61554cuda3std3__441_GLOBAL__N__8287ff5e_4_k_cu_4829e405_61556ignoreE
	.align		8
        /*0038*/ 	.dword	_ZN39_INTERNAL_8287ff5e_4_k_cu_4829e405_61554cuda3std3__419piecewise_constructE
	.align		8
        /*0040*/ 	.dword	_ZN39_INTERNAL_8287ff5e_4_k_cu_4829e405_61554cuda3std3__48in_placeE
	.align		8
        /*0048*/ 	.dword	_ZN39_INTERNAL_8287ff5e_4_k_cu_4829e405_61554cuda3std6ranges3__45__cpo4swapE
	.align		8
        /*0050*/ 	.dword	_ZN39_INTERNAL_8287ff5e_4_k_cu_4829e405_61554cuda3std6ranges3__45__cpo9iter_moveE
	.align		8
        /*0058*/ 	.dword	_ZN39_INTERNAL_8287ff5e_4_k_cu_4829e405_61554cute7productE
	.align		8
        /*0060*/ 	.dword	_ZN39_INTERNAL_8287ff5e_4_k_cu_4829e405_61554cute1_E
	.align		8
        /*0068*/ 	.dword	$str$22
	.align		8
        /*0070*/ 	.dword	$str$23


//--------------------- .text._ZN7cutlass13device_kernelINS_4gemm6kernel13GemmUniversalIN4cute5tupleIJiiiiEEENS1_10collective13CollectiveMmaINS1_34MainloopSm90TmaGmmaWarpSpecializedILi8ENS5_IJNS4_1CILi2EEENSA_ILi1EEESC_EEENS1_35KernelTmaWarpSpecializedCooperativeEEENS5_IJNSA_ILi192EEENSA_ILi16EEENSA_ILi64EEEEEENS_6half_tENS5_IJlSC_lEEESK_SL_NS4_8TiledMMAINS4_8MMA_AtomIJNS4_4SM904GMMA25MMA_64x16x16_F32F16F16_SSILNSP_5MajorE0ELSR_0ELNSP_7ScaleInE1ELSS_1EEEEEENS4_6LayoutISD_NS5_IJSC_NSA_ILi0EEESW_EEEEENS5_IJNS4_10UnderscoreESZ_SZ_EEEEENS4_13SM90_TMA_LOADENS4_14ComposedLayoutINS4_7SwizzleILi3ELi4ELi3EEENS4_18smem_ptr_flag_bitsILi16EEENSV_INS5_IJNSA_ILi8EEESI_EEENS5_IJSI_SC_EEEEEEEvNS4_8identityENS4_23SM90_TMA_LOAD_MULTICASTES1C_vS1D_EENS_8epilogue10collective6detail29Sm90TmaWarpSpecializedAdapterINS1H_15DefaultEpilogueISK_SL_SL_NS1G_6thread17LinearCombinationISK_Li1EffLNS1L_9ScaleType4KindE0ELNS_15FloatRoundStyleE2ESK_EENS1_15EpilogueDefaultEEEEEvvEEEEvNT_6ParamsE --------------------------
	.section	.text._ZN7cutlass13device_kernelINS_4gemm6kernel13GemmUniversalIN4cute5tupleIJiiiiEEENS1_10collective13CollectiveMmaINS1_34MainloopSm90TmaGmmaWarpSpecializedILi8ENS5_IJNS4_1CILi2EEENSA_ILi1EEESC_EEENS1_35KernelTmaWarpSpecializedCooperativeEEENS5_IJNSA_ILi192EEENSA_ILi16EEENSA_ILi64EEEEEENS_6half_tENS5_IJlSC_lEEESK_SL_NS4_8TiledMMAINS4_8MMA_AtomIJNS4_4SM904GMMA25MMA_64x16x16_F32F16F16_SSILNSP_5MajorE0ELSR_0ELNSP_7ScaleInE1ELSS_1EEEEEENS4_6LayoutISD_NS5_IJSC_NSA_ILi0EEESW_EEEEENS5_IJNS4_10UnderscoreESZ_SZ_EEEEENS4_13SM90_TMA_LOADENS4_14ComposedLayoutINS4_7SwizzleILi3ELi4ELi3EEENS4_18smem_ptr_flag_bitsILi16EEENSV_INS5_IJNSA_ILi8EEESI_EEENS5_IJSI_SC_EEEEEEEvNS4_8identityENS4_23SM90_TMA_LOAD_MULTICASTES1C_vS1D_EENS_8epilogue10collective6detail29Sm90TmaWarpSpecializedAdapterINS1H_15DefaultEpilogueISK_SL_SL_NS1G_6thread17LinearCombinationISK_Li1EffLNS1L_9ScaleType4KindE0ELNS_15FloatRoundStyleE2ESK_EENS1_15EpilogueDefaultEEEEEvvEEEEvNT_6ParamsE,"ax",@progbits
	.align	128
.text._ZN7cutlass13device_kernelINS_4gemm6kernel13GemmUniversalIN4cute5tupleIJiiiiEEENS1_10collective13CollectiveMmaINS1_34MainloopSm90TmaGmmaWarpSpecializedILi8ENS5_IJNS4_1CILi2EEENSA_ILi1EEESC_EEENS1_35KernelTmaWarpSpecializedCooperativeEEENS5_IJNSA_ILi192EEENSA_ILi16EEENSA_ILi64EEEEEENS_6half_tENS5_IJlSC_lEEESK_SL_NS4_8TiledMMAINS4_8MMA_AtomIJNS4_4SM904GMMA25MMA_64x16x16_F32F16F16_SSILNSP_5MajorE0ELSR_0ELNSP_7ScaleInE1ELSS_1EEEEEENS4_6LayoutISD_NS5_IJSC_NSA_ILi0EEESW_EEEEENS5_IJNS4_10UnderscoreESZ_SZ_EEEEENS4_13SM90_TMA_LOADENS4_14ComposedLayoutINS4_7SwizzleILi3ELi4ELi3EEENS4_18smem_ptr_flag_bitsILi16EEENSV_INS5_IJNSA_ILi8EEESI_EEENS5_IJSI_SC_EEEEEEEvNS4_8identityENS4_23SM90_TMA_LOAD_MULTICASTES1C_vS1D_EENS_8epilogue10collective6detail29Sm90TmaWarpSpecializedAdapterINS1H_15DefaultEpilogueISK_SL_SL_NS1G_6thread17LinearCombinationISK_Li1EffLNS1L_9ScaleType4KindE0ELNS_15FloatRoundStyleE2ESK_EENS1_15EpilogueDefaultEEEEEvvEEEEvNT_6ParamsE:
        .type           _ZN7cutlass13device_kernelINS_4gemm6kernel13GemmUniversalIN4cute5tupleIJiiiiEEENS1_10collective13CollectiveMmaINS1_34MainloopSm90TmaGmmaWarpSpecializedILi8ENS5_IJNS4_1CILi2EEENSA_ILi1EEESC_EEENS1_35KernelTmaWarpSpecializedCooperativeEEENS5_IJNSA_ILi192EEENSA_ILi16EEENSA_ILi64EEEEEENS_6half_tENS5_IJlSC_lEEESK_SL_NS4_8TiledMMAINS4_8MMA_AtomIJNS4_4SM904GMMA25MMA_64x16x16_F32F16F16_SSILNSP_5MajorE0ELSR_0ELNSP_7ScaleInE1ELSS_1EEEEEENS4_6LayoutISD_NS5_IJSC_NSA_ILi0EEESW_EEEEENS5_IJNS4_10UnderscoreESZ_SZ_EEEEENS4_13SM90_TMA_LOADENS4_14ComposedLayoutINS4_7SwizzleILi3ELi4ELi3EEENS4_18smem_ptr_flag_bitsILi16EEENSV_INS5_IJNSA_ILi8EEESI_EEENS5_IJSI_SC_EEEEEEEvNS4_8identityENS4_23SM90_TMA_LOAD_MULTICASTES1C_vS1D_EENS_8epilogue10collective6detail29Sm90TmaWarpSpecializedAdapterINS1H_15DefaultEpilogueISK_SL_SL_NS1G_6thread17LinearCombinationISK_Li1EffLNS1L_9ScaleType4KindE0ELNS_15FloatRoundStyleE2ESK_EENS1_15EpilogueDefaultEEEEEvvEEEEvNT_6ParamsE,@function
        .size           _ZN7cutlass13device_kernelINS_4gemm6kernel13GemmUniversalIN4cute5tupleIJiiiiEEENS1_10collective13CollectiveMmaINS1_34MainloopSm90TmaGmmaWarpSpecializedILi8ENS5_IJNS4_1CILi2EEENSA_ILi1EEESC_EEENS1_35KernelTmaWarpSpecializedCooperativeEEENS5_IJNSA_ILi192EEENSA_ILi16EEENSA_ILi64EEEEEENS_6half_tENS5_IJlSC_lEEESK_SL_NS4_8TiledMMAINS4_8MMA_AtomIJNS4_4SM904GMMA25MMA_64x16x16_F32F16F16_SSILNSP_5MajorE0ELSR_0ELNSP_7ScaleInE1ELSS_1EEEEEENS4_6LayoutISD_NS5_IJSC_NSA_ILi0EEESW_EEEEENS5_IJNS4_10UnderscoreESZ_SZ_EEEEENS4_13SM90_TMA_LOADENS4_14ComposedLayoutINS4_7SwizzleILi3ELi4ELi3EEENS4_18smem_ptr_flag_bitsILi16EEENSV_INS5_IJNSA_ILi8EEESI_EEENS5_IJSI_SC_EEEEEEEvNS4_8identityENS4_23SM90_TMA_LOAD_MULTICASTES1C_vS1D_EENS_8epilogue10collective6detail29Sm90TmaWarpSpecializedAdapterINS1H_15DefaultEpilogueISK_SL_SL_NS1G_6thread17LinearCombinationISK_Li1EffLNS1L_9ScaleType4KindE0ELNS_15FloatRoundStyleE2ESK_EENS1_15EpilogueDefaultEEEEEvvEEEEvNT_6ParamsE,(.L_x_108 - _ZN7cutlass13device_kernelINS_4gemm6kernel13GemmUniversalIN4cute5tupleIJiiiiEEENS1_10collective13CollectiveMmaINS1_34MainloopSm90TmaGmmaWarpSpecializedILi8ENS5_IJNS4_1CILi2EEENSA_ILi1EEESC_EEENS1_35KernelTmaWarpSpecializedCooperativeEEENS5_IJNSA_ILi192EEENSA_ILi16EEENSA_ILi64EEEEEENS_6half_tENS5_IJlSC_lEEESK_SL_NS4_8TiledMMAINS4_8MMA_AtomIJNS4_4SM904GMMA25MMA_64x16x16_F32F16F16_SSILNSP_5MajorE0ELSR_0ELNSP_7ScaleInE1ELSS_1EEEEEENS4_6LayoutISD_NS5_IJSC_NSA_ILi0EEESW_EEEEENS5_IJNS4_10UnderscoreESZ_SZ_EEEEENS4_13SM90_TMA_LOADENS4_14ComposedLayoutINS4_7SwizzleILi3ELi4ELi3EEENS4_18smem_ptr_flag_bitsILi16EEENSV_INS5_IJNSA_ILi8EEESI_EEENS5_IJSI_SC_EEEEEEEvNS4_8identityENS4_23SM90_TMA_LOAD_MULTICASTES1C_vS1D_EENS_8epilogue10collective6detail29Sm90TmaWarpSpecializedAdapterINS1H_15DefaultEpilogueISK_SL_SL_NS1G_6thread17LinearCombinationISK_Li1EffLNS1L_9ScaleType4KindE0ELNS_15FloatRoundStyleE2ESK_EENS1_15EpilogueDefaultEEEEEvvEEEEvNT_6ParamsE)
        .other          _ZN7cutlass13device_kernelINS_4gemm6kernel13GemmUniversalIN4cute5tupleIJiiiiEEENS1_10collective13CollectiveMmaINS1_34MainloopSm90TmaGmmaWarpSpecializedILi8ENS5_IJNS4_1CILi2EEENSA_ILi1EEESC_EEENS1_35KernelTmaWarpSpecializedCooperativeEEENS5_IJNSA_ILi192EEENSA_ILi16EEENSA_ILi64EEEEEENS_6half_tENS5_IJlSC_lEEESK_SL_NS4_8TiledMMAINS4_8MMA_AtomIJNS4_4SM904GMMA25MMA_64x16x16_F32F16F16_SSILNSP_5MajorE0ELSR_0ELNSP_7ScaleInE1ELSS_1EEEEEENS4_6LayoutISD_NS5_IJSC_NSA_ILi0EEESW_EEEEENS5_IJNS4_10UnderscoreESZ_SZ_EEEEENS4_13SM90_TMA_LOADENS4_14ComposedLayoutINS4_7SwizzleILi3ELi4ELi3EEENS4_18smem_ptr_flag_bitsILi16EEENSV_INS5_IJNSA_ILi8EEESI_EEENS5_IJSI_SC_EEEEEEEvNS4_8identityENS4_23SM90_TMA_LOAD_MULTICASTES1C_vS1D_EENS_8epilogue10collective6detail29Sm90TmaWarpSpecializedAdapterINS1H_15DefaultEpilogueISK_SL_SL_NS1G_6thread17LinearCombinationISK_Li1EffLNS1L_9ScaleType4KindE0ELNS_15FloatRoundStyleE2ESK_EENS1_15EpilogueDefaultEEEEEvvEEEEvNT_6ParamsE,@"STO_CUDA_ENTRY STV_DEFAULT"
_ZN7cutlass13device_kernelINS_4gemm6kernel13GemmUniversalIN4cute5tupleIJiiiiEEENS1_10collective13CollectiveMmaINS1_34MainloopSm90TmaGmmaWarpSpecializedILi8ENS5_IJNS4_1CILi2EEENSA_ILi1EEESC_EEENS1_35KernelTmaWarpSpecializedCooperativeEEENS5_IJNSA_ILi192EEENSA_ILi16EEENSA_ILi64EEEEEENS_6half_tENS5_IJlSC_lEEESK_SL_NS4_8TiledMMAINS4_8MMA_AtomIJNS4_4SM904GMMA25MMA_64x16x16_F32F16F16_SSILNSP_5MajorE0ELSR_0ELNSP_7ScaleInE1ELSS_1EEEEEENS4_6LayoutISD_NS5_IJSC_NSA_ILi0EEESW_EEEEENS5_IJNS4_10UnderscoreESZ_SZ_EEEEENS4_13SM90_TMA_LOADENS4_14ComposedLayoutINS4_7SwizzleILi3ELi4ELi3EEENS4_18smem_ptr_flag_bitsILi16EEENSV_INS5_IJNSA_ILi8EEESI_EEENS5_IJSI_SC_EEEEEEEvNS4_8identityENS4_23SM90_TMA_LOAD_MULTICASTES1C_vS1D_EENS_8epilogue10collective6detail29Sm90TmaWarpSpecializedAdapterINS1H_15DefaultEpilogueISK_SL_SL_NS1G_6thread17LinearCombinationISK_Li1EffLNS1L_9ScaleType4KindE0ELNS_15FloatRoundStyleE2ESK_EENS1_15EpilogueDefaultEEEEEvvEEEEvNT_6ParamsE:
[----:B------:R-:W0:Y:S01]  /*0000*/  LDC R1, c[0x0][0x28] ;  /* 0x00000a00ff017b82 */ /* 0x000e220000000800 */
[----:B------:R-:W1:Y:S01]  /*0010*/  S2R R18, SR_TID.X ;  /* 0x0000000000127919 */ /* 0x000e620000002100 */
[----:B------:R-:W-:Y:S01]  /*0020*/  ELECT P0, URZ, PT ;  /* 0x00000000003f782f */ /* 0x000fe20003800000 */
[----:B------:R-:W-:Y:S01]  /*0030*/  BSSY B0, `(.L_x_0) ;  /* 0x000000f000007945 */ /* 0x000fe20003800000 */
[--C-:B-1----:R-:W-:Y:S02]  /*0040*/  SHF.R.U32.HI R0, RZ, 0x5, R18.reuse ;  /* 0x00000005ff007819 */ /* 0x102fe40000011612 */
[----:B------:R-:W-:-:S03]  /*0050*/  SHF.R.U32.HI R3, RZ, 0x7, R18 ;  /* 0x00000007ff037819 */ /* 0x000fc60000011612 */
[----:B------:R-:W1:Y:S04]  /*0060*/  SHFL.IDX PT, R2, R0, RZ, 0x1f ;  /* 0x00001fff00027589 */ /* 0x000e6800000e0000 */
[----:B------:R2:W3:Y:S01]  /*0070*/  SHFL.IDX PT, R5, R3, RZ, 0x1f ;  /* 0x00001fff03057589 */ /* 0x0004e200000e0000 */
[----:B-1----:R-:W-:-:S13]  /*0080*/  ISETP.NE.OR P0, PT, R2, RZ, !P0 ;  /* 0x000000ff0200720c */ /* 0x002fda0004705670 */
[----:B0-23--:R-:W-:Y:S05]  /*0090*/  @P0 BRA `(.L_x_1) ;  /* 0x0000000000200947 */ /* 0x00dfea0003800000 */
[----:B------:R-:W-:Y:S02]  /*00a0*/  ULDC.64 UR4, c[0x0][0x198] ;  /* 0x0000660000047ab9 */ /* 0x000fe40000000a00 */
[----:B------:R-:W-:Y:S02]  /*00b0*/  UIADD3 UR6, UP0, UR4, 0xf0, URZ ;  /* 0x000000f004067890 */ /* 0x000fe4000ff1e03f */
[----:B------:R-:W-:Y:S02]  /*00c0*/  UIADD3 UR4, UP1, UR4, 0x1f0, URZ ;  /* 0x000001f004047890 */ /* 0x000fe4000ff3e03f */
[----:B------:R-:W-:Y:S02]  /*00d0*/  UIADD3.X UR7, URZ, UR5, URZ, UP0, !UPT ;  /* 0x000000053f077290 */ /* 0x000fe400087fe43f */
[----:B------:R-:W-:-:S07]  /*00e0*/  UIADD3.X UR5, URZ, UR5, URZ, UP1, !UPT ;  /* 0x000000053f057290 */ /* 0x000fce0008ffe43f */
[----:B------:R0:W-:Y:S02]  /*00f0*/  UTMACCTL.PF [UR6] ;  /* 0x00000000060079b9 */ /* 0x0001e40008040000 */
[----:B------:R0:W-:Y:S02]  /*0100*/  UTMACCTL.PF [UR4] ;  /* 0x00000000040079b9 */ /* 0x0001e40008040000 */
[----:B0-----:R-:W-:Y:S01]  /*0110*/  NOP ;  /* 0x0000000000007918 */ /* 0x001fe20000000000 */
.L_x_1:
[----:B------:R-:W-:Y:S05]  /*0120*/  BSYNC B0 ;  /* 0x0000000000007941 */ /* 0x000fea0003800000 */
.L_x_0:
[----:B------:R-:W0:Y:S02]  /*0130*/  SHFL.IDX PT, R3, R0, RZ, 0x1f ;  /* 0x00001fff00037589 */ /* 0x000e2400000e0000 */
[----:B0-----:R-:W-:-:S13]  /*0140*/  ISETP.NE.AND P0, PT, R3, RZ, PT ;  /* 0x000000ff0300720c */ /* 0x001fda0003f05270 */
[----:B------:R-:W-:Y:S05]  /*0150*/  @P0 BRA `(.L_x_2) ;  /* 0x0000000000840947 */ /* 0x000fea0003800000 */
[----:B------:R-:W-:Y:S01]  /*0160*/  ELECT P0, URZ, PT ;  /* 0x00000000003f782f */ /* 0x000fe20003800000 */
[----:B------:R-:W-:-:S12]  /*0170*/  BSSY B0, `(.L_x_2) ;  /* 0x000001f000007945 */ /* 0x000fd80003800000 */
[----:B------:R-:W-:Y:S05]  /*0180*/  @!P0 BRA `(.L_x_3) ;  /* 0x0000000000748947 */ /* 0x000fea0003800000 */
[----:B------:R-:W0:Y:S01]  /*0190*/  S2UR UR8, SR_CgaCtaId ;  /* 0x00000000000879c3 */ /* 0x000e220000008800 */
[----:B------:R-:W-:Y:S01]  /*01a0*/  UMOV UR4, 0x400 ;  /* 0x0000040000047882 */ /* 0x000fe20000000000 */
[----:B------:R-:W-:Y:S01]  /*01b0*/  UMOV UR5, 0x1 ;  /* 0x0000000100057882 */ /* 0x000fe20000000000 */
[----:B------:R-:W-:Y:S02]  /*01c0*/  UMOV UR6, 0x4 ;  /* 0x0000000400067882 */ /* 0x000fe40000000000 */
[----:B------:R-:W-:-:S04]  /*01d0*/  UIADD3 UR6, -UR6, 0x100000, URZ ;  /* 0x0010000006067890 */ /* 0x000fc8000fffe13f */
[----:B------:R-:W-:Y:S02]  /*01e0*/  USHF.L.U32 UR7, UR6, 0xb, URZ ;  /* 0x0000000b06077899 */ /* 0x000fe4000800063f */
[----:B------:R-:W-:Y:S02]  /*01f0*/  USHF.L.U32 UR6, UR6, 0x1, URZ ;  /* 0x0000000106067899 */ /* 0x000fe4000800063f */
[----:B0-----:R-:W-:Y:S02]  /*0200*/  ULEA UR8, UR8, UR4, 0x18 ;  /* 0x0000000408087291 */ /* 0x001fe4000f8ec03f */
[----:B------:R-:W-:-:S04]  /*0210*/  UIADD3 UR4, -UR5, 0x100000, URZ ;  /* 0x0010000005047890 */ /* 0x000fc8000fffe13f */
[----:B------:R-:W-:Y:S02]  /*0220*/  USHF.L.U32 UR5, UR4, 0xb, URZ ;  /* 0x0000000b04057899 */ /* 0x000fe4000800063f */
[----:B------:R-:W-:Y:S01]  /*0230*/  USHF.L.U32 UR4, UR4, 0x1, URZ ;  /* 0x0000000104047899 */ /* 0x000fe2000800063f */
[----:B------:R-:W0:Y:S11]  /*0240*/  FENCE.VIEW.ASYNC.S ;  /* 0x00000000000073c6 */ /* 0x000e360000000000 */
[----:B0-----:R0:W1:Y:S01]  /*0250*/  SYNCS.EXCH.64 URZ, [UR8], UR4 ;  /* 0x00000004083f75b2 */ /* 0x0010620008000100 */
[----:B------:R0:W2:Y:S01]  /*0260*/  SYNCS.EXCH.64 URZ, [UR8+0x40], UR6 ;  /* 0x00004006083f75b2 */ /* 0x0000a20008000100 */
[----:B------:R0:W3:Y:S01]  /*0270*/  SYNCS.EXCH.64 URZ, [UR8+0x8], UR4 ;  /* 0x00000804083f75b2 */ /* 0x0000e20008000100 */
[----:B------:R0:W4:Y:S01]  /*0280*/  SYNCS.EXCH.64 URZ, [UR8+0x48], UR6 ;  /* 0x00004806083f75b2 */ /* 0x0001220008000100 */
[----:B------:R0:W0:Y:S01]  /*0290*/  SYNCS.EXCH.64 URZ, [UR8+0x10], UR4 ;  /* 0x00001004083f75b2 */ /* 0x0000220008000100 */
        /* <DEDUP_REMOVED lines=11> */
[----:B------:R-:W-:Y:S01]  /*0350*/  NOP ;  /* 0x0000000000007918 */ /* 0x000fe20000000000 */
.L_x_3:
[----:B0-----:R-:W-:Y:S05]  /*0360*/  BSYNC B0 ;  /* 0x0000000000007941 */ /* 0x001fea0003800000 */
.L_x_2:
[----:B------:R-:W-:Y:S01]  /*0370*/  SHF.R.S32.HI R7, RZ, 0x1f, R18 ;  /* 0x0000001fff077819 */ /* 0x000fe20000011412 */
[----:B------:R-:W0:Y:S01]  /*0380*/  SHFL.IDX PT, R0, R0, RZ, 0x1f ;  /* 0x00001fff00007589 */ /* 0x000e2200000e0000 */
[----:B------:R-:W5:Y:S01]  /*0390*/  S2UR UR8, SR_CTAID.X ;  /* 0x00000000000879c3 */ /* 0x000f620000002500 */
[----:B------:R-:W-:Y:S02]  /*03a0*/  ELECT P0, URZ, PT ;  /* 0x00000000003f782f */ /* 0x000fe40003800000 */
[----:B------:R-:W-:Y:S01]  /*03b0*/  LEA.HI R7, R7, R18, RZ, 0x7 ;  /* 0x0000001207077211 */ /* 0x000fe200078f38ff */
[----:B------:R-:W1:Y:S01]  /*03c0*/  S2R R4, SR_CTAID.Y ;  /* 0x0000000000047919 */ /* 0x000e620000002600 */
[----:B------:R-:W-:Y:S01]  /*03d0*/  SHF.R.S32.HI R8, RZ, 0x1f, R3 ;  /* 0x0000001fff087819 */ /* 0x000fe20000011403 */
[----:B------:R-:W-:Y:S01]  /*03e0*/  ULDC UR4, c[0x0][0x150] ;  /* 0x0000540000047ab9 */ /* 0x000fe20000000800 */
[----:B------:R-:W-:Y:S01]  /*03f0*/  LOP3.LUT R7, R7, 0xffffff80, RZ, 0xc0, !PT ;  /* 0xffffff8007077812 */ /* 0x000fe200078ec0ff */
[----:B------:R-:W-:Y:S01]  /*0400*/  NOP ;  /* 0x0000000000007918 */ /* 0x000fe20000000000 */
[----:B------:R-:W-:Y:S01]  /*0410*/  LEA.HI R8, R8, R3, RZ, 0x2 ;  /* 0x0000000308087211 */ /* 0x000fe200078f10ff */
[----:B------:R-:W2:Y:S01]  /*0420*/  LDC R10, c[0x0][0x144] ;  /* 0x00005100ff0a7b82 */ /* 0x000ea20000000800 */
[----:B------:R-:W-:Y:S01]  /*0430*/  NOP ;  /* 0x0000000000007918 */ /* 0x000fe20000000000 */
[----:B------:R-:W-:Y:S01]  /*0440*/  IMAD.IADD R6, R18, 0x1, -R7 ;  /* 0x0000000112067824 */ /* 0x000fe200078e0a07 */
[----:B------:R-:W-:Y:S01]  /*0450*/  LOP3.LUT R8, R8, 0x3ffffffc, RZ, 0xc0, !PT ;  /* 0x3ffffffc08087812 */ /* 0x000fe200078ec0ff */
[----:B------:R-:W-:Y:S01]  /*0460*/  IMAD.MOV.U32 R23, RZ, RZ, 0x1 ;  /* 0x00000001ff177424 */ /* 0x000fe200078e00ff */
[----:B------:R-:W-:-:S02]  /*0470*/  ISETP.NE.AND P3, PT, R5, RZ, PT ;  /* 0x000000ff0500720c */ /* 0x000fc40003f65270 */
[----:B------:R-:W-:Y:S01]  /*0480*/  SHF.R.S32.HI R7, RZ, 0x1f, R6 ;  /* 0x0000001fff077819 */ /* 0x000fe20000011406 */
[----:B------:R-:W-:Y:S01]  /*0490*/  IMAD.IADD R8, R3, 0x1, -R8 ;  /* 0x0000000103087824 */ /* 0x000fe200078e0a08 */
[----:B------:R-:W3:Y:S02]  /*04a0*/  LDC R13, c[0x0][0x140] ;  /* 0x00005000ff0d7b82 */ /* 0x000ee40000000800 */
[----:B------:R-:W-:Y:S02]  /*04b0*/  LEA.HI R7, R7, R6, RZ, 0x3 ;  /* 0x0000000607077211 */ /* 0x000fe400078f18ff */
[----:B0-----:R-:W-:Y:S02]  /*04c0*/  ISETP.NE.OR P0, PT, R0, RZ, !P0 ;  /* 0x000000ff0000720c */ /* 0x001fe40004705670 */
[--C-:B------:R-:W-:Y:S02]  /*04d0*/  SHF.R.S32.HI R0, RZ, 0x3, R7.reuse ;  /* 0x00000003ff007819 */ /* 0x100fe40000011407 */
[----:B------:R-:W-:-:S02]  /*04e0*/  SHF.R.S32.HI R7, RZ, 0x1f, R7 ;  /* 0x0000001fff077819 */ /* 0x000fc40000011407 */
[----:B-----5:R-:W-:Y:S02]  /*04f0*/  I2FP.F32.U32 R9, UR8 ;  /* 0x0000000800097c45 */ /* 0x020fe40008201000 */
[----:B------:R-:W-:-:S03]  /*0500*/  LEA.HI R7, R7, R0, RZ, 0x2 ;  /* 0x0000000007077211 */ /* 0x000fc600078f10ff */
[----:B------:R-:W-:Y:S01]  /*0510*/  FMUL R9, R9, UR4 ;  /* 0x0000000409097c20 */ /* 0x000fe20008400000 */
[----:B------:R-:W-:Y:S01]  /*0520*/  LOP3.LUT R7, R7, 0xfffffffc, RZ, 0xc0, !PT ;  /* 0xfffffffc07077812 */ /* 0x000fe200078ec0ff */
[----:B------:R-:W-:Y:S01]  /*0530*/  VOTEU.ALL UP0, P0 ;  /* 0x00000000003f7886 */ /* 0x000fe20000000000 */
[----:B-1----:R-:W-:Y:S01]  /*0540*/  I2FP.F32.U32 R3, R4 ;  /* 0x0000000400037245 */ /* 0x002fe20000201000 */
[----:B------:R-:W-:Y:S01]  /*0550*/  ULDC UR4, c[0x0][0x154] ;  /* 0x0000550000047ab9 */ /* 0x000fe20000000800 */
[----:B------:R-:W-:Y:S01]  /*0560*/  VOTEU.ALL UP1, P0 ;  /* 0x00000000003f7886 */ /* 0x000fe20000020000 */
[----:B------:R-:W0:Y:S01]  /*0570*/  F2I.U32.TRUNC.NTZ R9, R9 ;  /* 0x0000000900097305 */ /* 0x000e22000020f000 */
[----:B------:R-:W-:Y:S01]  /*0580*/  IMAD.IADD R7, R0, 0x1, -R7 ;  /* 0x0000000100077824 */ /* 0x000fe200078e0a07 */
[----:B------:R-:W1:Y:S01]  /*0590*/  @!UP0 S2UR UR7, SR_CgaCtaId ;  /* 0x00000000000789c3 */ /* 0x000e620000008800 */
[----:B------:R-:W-:Y:S01]  /*05a0*/  FMUL R12, R3, UR4 ;  /* 0x00000004030c7c20 */ /* 0x000fe20008400000 */
[----:B------:R-:W-:Y:S01]  /*05b0*/  UMOV UR4, 0x20 ;  /* 0x0000002000047882 */ /* 0x000fe20000000000 */
[----:B------:R-:W-:Y:S01]  /*05c0*/  IMAD R8, R8, 0x4, R7 ;  /* 0x0000000408087824 */ /* 0x000fe200078e0207 */
[----:B------:R-:W-:Y:S01]  /*05d0*/  @!UP0 UMOV UR6, 0x400 ;  /* 0x0000040000068882 */ /* 0x000fe20000000000 */
[----:B------:R-:W-:-:S04]  /*05e0*/  @!UP0 UIADD3 UR4, -UR4, 0x100000, URZ ;  /* 0x0010000004048890 */ /* 0x000fc8000fffe13f */
[----:B------:R-:W-:Y:S02]  /*05f0*/  @!UP0 USHF.L.U32 UR5, UR4, 0xb, URZ ;  /* 0x0000000b04058899 */ /* 0x000fe4000800063f */
[----:B------:R-:W-:Y:S01]  /*0600*/  @!UP0 USHF.L.U32 UR4, UR4, 0x1, URZ ;  /* 0x0000000104048899 */ /* 0x000fe2000800063f */
[----:B---3--:R-:W-:Y:S01]  /*0610*/  ISETP.EQ.U32.AND P2, PT, R13, 0x1, PT ;  /* 0x000000010d00780c */ /* 0x008fe20003f42070 */
[----:B------:R-:W3:Y:S01]  /*0620*/  F2I.U32.TRUNC.NTZ R12, R12 ;  /* 0x0000000c000c7305 */ /* 0x000ee2000020f000 */
[----:B------:R-:W-:Y:S01]  /*0630*/  LEA.HI R0, R8, R8, RZ, 0x1 ;  /* 0x0000000808007211 */ /* 0x000fe200078f08ff */
[----:B------:R-:W5:Y:S03]  /*0640*/  LDC R7, c[0x0][0x148] ;  /* 0x00005200ff077b82 */ /* 0x000f660000000800 */
[----:B------:R-:W-:Y:S01]  /*0650*/  LOP3.LUT R11, R0, 0xfffffffe, RZ, 0xc0, !PT ;  /* 0xfffffffe000b7812 */ /* 0x000fe200078ec0ff */
[----:B0-----:R-:W-:Y:S01]  /*0660*/  IMAD.MOV R15, RZ, RZ, -R9 ;  /* 0x000000ffff0f7224 */ /* 0x001fe200078e0a09 */
[----:B------:R-:W-:-:S03]  /*0670*/  SHF.R.S32.HI R9, RZ, 0x1f, R2 ;  /* 0x0000001fff097819 */ /* 0x000fc60000011402 */
[----:B--2---:R-:W-:Y:S01]  /*0680*/  IMAD R3, R10, R15, UR8 ;  /* 0x000000080a037e24 */ /* 0x004fe2000f8e020f */
[----:B------:R-:W-:Y:S01]  /*0690*/  LEA.HI R9, R9, R2, RZ, 0x2 ;  /* 0x0000000209097211 */ /* 0x000fe200078f10ff */
[C---:B------:R-:W-:Y:S02]  /*06a0*/  IMAD.IADD R0, R8.reuse, 0x1, -R11 ;  /* 0x0000000108007824 */ /* 0x040fe400078e0a0b */
[----:B------:R-:W-:Y:S01]  /*06b0*/  IMAD.SHL.U32 R11, R8, 0x4, RZ ;  /* 0x00000004080b7824 */ /* 0x000fe200078e00ff */
[----:B------:R-:W-:Y:S01]  /*06c0*/  LOP3.LUT R9, R9, 0xfffffffc, RZ, 0xc0, !PT ;  /* 0xfffffffc09097812 */ /* 0x000fe200078ec0ff */
[----:B---3--:R-:W-:Y:S01]  /*06d0*/  IMAD.MOV R21, RZ, RZ, -R12 ;  /* 0x000000ffff157224 */ /* 0x008fe200078e0a0c */
[----:B------:R-:W-:Y:S01]  /*06e0*/  ISETP.NE.AND P4, PT, R0, R3, PT ;  /* 0x000000030000720c */ /* 0x000fe20003f85270 */
[----:B-1----:R-:W-:Y:S01]  /*06f0*/  @!UP0 ULEA UR6, UR7, UR6, 0x18 ;  /* 0x0000000607068291 */ /* 0x002fe2000f8ec03f */
[----:B------:R-:W-:Y:S01]  /*0700*/  LOP3.LUT R22, R8, 0xc, R11, 0x78, !PT ;  /* 0x0000000c08167812 */ /* 0x000fe200078e780b */
[----:B------:R-:W-:Y:S01]  /*0710*/  IMAD.IADD R0, R2, 0x1, -R9 ;  /* 0x0000000102007824 */ /* 0x000fe200078e0a09 */
[----:B------:R-:W-:Y:S01]  /*0720*/  VOTEU.ALL UP0, P0 ;  /* 0x00000000003f7886 */ /* 0x000fe20000000000 */
[----:B------:R-:W-:Y:S01]  /*0730*/  LOP3.LUT P0, RZ, R6, 0x7, RZ, 0xc0, !PT ;  /* 0x0000000706ff7812 */ /* 0x000fe2000780c0ff */
[----:B------:R-:W-:-:S02]  /*0740*/  VIADD R6, R5, 0xffffffff ;  /* 0xffffffff05067836 */ /* 0x000fc40000000000 */
[----:B------:R-:W-:Y:S01]  /*0750*/  ISETP.NE.AND P1, PT, R0, 0x3, PT ;  /* 0x000000030000780c */ /* 0x000fe20003f25270 */
[----:B-----5:R-:W-:Y:S01]  /*0760*/  IMAD R9, R7, R21, R4 ;  /* 0x0000001507097224 */ /* 0x020fe200078e0204 */
[----:B------:R-:W-:Y:S02]  /*0770*/  ISETP.LT.U32.AND P0, PT, R22, 0x2, !P0 ;  /* 0x000000021600780c */ /* 0x000fe40004701070 */
[----:B------:R-:W-:Y:S01]  /*0780*/  ISETP.EQ.OR P1, PT, R0, RZ, !P1 ;  /* 0x000000ff0000720c */ /* 0x000fe20004f22670 */
[----:B------:R-:W0:Y:S02]  /*0790*/  FENCE.VIEW.ASYNC.S ;  /* 0x00000000000073c6 */ /* 0x000e240000000000 */
[----:B0-----:R0:W1:Y:S01]  /*07a0*/  @!UP0 SYNCS.EXCH.64 URZ, [UR6+0x90], UR4 ;  /* 0x00009004063f85b2 */ /* 0x0010620008000100 */
[----:B------:R-:W-:Y:S02]  /*07b0*/  @P4 LEA.HI R2, R22, R22, RZ, 0x1 ;  /* 0x0000001616024211 */ /* 0x000fe400078f08ff */
[----:B------:R-:W-:-:S02]  /*07c0*/  ISETP.EQ.AND P1, PT, R5, RZ, P1 ;  /* 0x000000ff0500720c */ /* 0x000fc40000f22270 */
[----:B------:R-:W-:Y:S02]  /*07d0*/  @P4 SHF.R.S32.HI R2, RZ, 0x1, R2 ;  /* 0x00000001ff024819 */ /* 0x000fe40000011402 */
[----:B------:R-:W-:Y:S02]  /*07e0*/  ISETP.GE.U32.AND P6, PT, R6, 0x2, PT ;  /* 0x000000020600780c */ /* 0x000fe40003fc6070 */
[----:B------:R-:W-:Y:S02]  /*07f0*/  @P4 ISETP.NE.AND P5, PT, R2, R9, PT ;  /* 0x000000090200420c */ /* 0x000fe40003fa5270 */
[----:B------:R-:W-:Y:S02]  /*0800*/  SEL R2, RZ, 0x1, !P0 ;  /* 0x00000001ff027807 */ /* 0x000fe40004000000 */
[----:B------:R-:W-:Y:S02]  /*0810*/  @P4 SEL R23, RZ, 0x1, P5 ;  /* 0x00000001ff174807 */ /* 0x000fe40002800000 */
[----:B------:R-:W-:Y:S01]  /*0820*/  SEL R19, RZ, 0x1, !P1 ;  /* 0x00000001ff137807 */ /* 0x000fe20004800000 */
[----:B------:R0:W2:Y:S01]  /*0830*/  @!UP1 SYNCS.EXCH.64 URZ, [UR6+0x98], UR4 ;  /* 0x00009804063f95b2 */ /* 0x0000a20008000100 */
[----:B------:R-:W-:Y:S01]  /*0840*/  LOP3.LUT R23, R23, R2, RZ, 0xc0, !PT ;  /* 0x0000000217177212 */ /* 0x000fe200078ec0ff */
[----:B------:R-:W-:Y:S01]  /*0850*/  NOP ;  /* 0x0000000000007918 */ /* 0x000fe20000000000 */
[----:B------:R-:W-:Y:S01]  /*0860*/  SEL R19, R19, 0x2, P6 ;  /* 0x0000000213137807 */ /* 0x000fe20003000000 */
[----:B------:R-:W-:Y:S06]  /*0870*/  @!P2 BRA `(.L_x_4) ;  /* 0x000000000008a947 */ /* 0x000fec0003800000 */
[----:B-12-4-:R-:W-:Y:S01]  /*0880*/  UCGABAR_ARV ;  /* 0x00000000000079c7 */ /* 0x016fe20008000000 */
[----:B------:R-:W-:Y:S05]  /*0890*/  BRA `(.L_x_5) ;  /* 0x0000000000047947 */ /* 0x000fea0003800000 */
.L_x_4:
[----:B-12-4-:R-:W-:Y:S01]  /*08a0*/  NOP ;  /* 0x0000000000007918 */ /* 0x016fe20000000000 */
.L_x_5:
[----:B------:R-:W1:Y:S01]  /*08b0*/  LDC R16, c[0x0][0x65c] ;  /* 0x00019700ff107b82 */ /* 0x000e620000000800 */
[----:B------:R-:W-:Y:S02]  /*08c0*/  IMAD.U32 R8, RZ, RZ, UR8 ;  /* 0x00000008ff087e24 */ /* 0x000fe4000f8e00ff */
[----:B------:R-:W-:Y:S01]  /*08d0*/  IMAD.MOV.U32 R9, RZ, RZ, RZ ;  /* 0x000000ffff097224 */ /* 0x000fe200078e00ff */
[----:B-1----:R-:W-:-:S04]  /*08e0*/  ISETP.NE.AND P1, PT, R16, 0x1, PT ;  /* 0x000000011000780c */ /* 0x002fc80003f25270 */
[----:B------:R-:W-:-:S09]  /*08f0*/  P2R R2, PR, RZ, 0x2 ;  /* 0x00000002ff027803 */ /* 0x000fd20000000000 */
[----:B------:R-:W1:Y:S01]  /*0900*/  @P1 LDC R11, c[0x0][0x10] ;  /* 0x00000400ff0b1b82 */ /* 0x000e620000000800 */
[----:B------:R-:W-:Y:S02]  /*0910*/  @P1 IMAD.MOV.U32 R5, RZ, RZ, RZ ;  /* 0x000000ffff051224 */ /* 0x000fe400078e00ff */
[----:B------:R-:W-:-:S05]  /*0920*/  @P1 IMAD.MOV.U32 R17, RZ, RZ, RZ ;  /* 0x000000ffff111224 */ /* 0x000fca00078e00ff */
[----:B------:R-:W2:Y:S01]  /*0930*/  @!P1 LDC R13, c[0x0][0xc] ;  /* 0x00000300ff0d9b82 */ /* 0x000ea20000000800 */
[----:B-1----:R-:W-:-:S04]  /*0940*/  @P1 IMAD.WIDE.U32 R10, R11, UR8, R4 ;  /* 0x000000080b0a1c25 */ /* 0x002fc8000f8e0004 */
[----:B------:R-:W-:Y:S02]  /*0950*/  @P1 IMAD.MOV.U32 R2, RZ, RZ, R10 ;  /* 0x000000ffff021224 */ /* 0x000fe400078e000a */
[----:B------:R-:W-:Y:S02]  /*0960*/  @P1 IMAD.IADD R17, R11, 0x1, R17 ;  /* 0x000000010b111824 */ /* 0x000fe400078e0211 */
[----:B--2---:R-:W-:-:S04]  /*0970*/  @!P1 IMAD.WIDE.U32 R8, R4, R13, R8 ;  /* 0x0000000d04089225 */ /* 0x004fc800078e0008 */
[----:B------:R-:W-:Y:S02]  /*0980*/  @!P1 IMAD.MOV.U32 R2, RZ, RZ, R8 ;  /* 0x000000ffff029224 */ /* 0x000fe400078e0008 */
[----:B------:R-:W-:Y:S01]  /*0990*/  @!P1 IMAD.MOV.U32 R17, RZ, RZ, R9 ;  /* 0x000000ffff119224 */ /* 0x000fe200078e0009 */
[----:B------:R-:W-:Y:S06]  /*09a0*/  @!P2 BRA `(.L_x_6) ;  /* 0x00000000000ca947 */ /* 0x000fec0003800000 */
[----:B------:R-:W-:Y:S01]  /*09b0*/  UCGABAR_WAIT ;  /* 0x0000000000007dc7 */ /* 0x000fe20008000000 */
[----:B------:R-:W-:Y:S01]  /*09c0*/  CCTL.IVALL ;  /* 0x00000000ff00798f */ /* 0x000fe20002000000 */
[----:B------:R-:W-:Y:S05]  /*09d0*/  BRA `(.L_x_7) ;  /* 0x0000000000047947 */ /* 0x000fea0003800000 */
.L_x_6:
[----:B------:R-:W-:Y:S06]  /*09e0*/  BAR.SYNC.DEFER_BLOCKING 0x0 ;  /* 0x0000000000007b1d */ /* 0x000fec0000010000 */
.L_x_7:
[----:B------:R-:W-:Y:S05]  /*09f0*/  @!P3 BRA `(.L_x_8) ;  /* 0x0000003400a4b947 */ /* 0x000fea0003800000 */
[----:B------:R-:W-:-:S13]  /*0a00*/  ISETP.GT.U32.AND P0, PT, R6, 0x1, PT ;  /* 0x000000010600780c */ /* 0x000fda0003f04070 */
[----:B0-----:R-:W-:Y:S05]  /*0a10*/  @P0 EXIT ;  /* 0x000000000000094d */ /* 0x001fea0003800000 */
[----:B------:R-:W-:Y:S01]  /*0a20*/  ULDC.64 UR4, c[0x0][0x650] ;  /* 0x0001940000047ab9 */ /* 0x000fe20000000a00 */
[----:B------:R-:W-:Y:S01]  /*0a30*/  PRMT R0, RZ, 0x7610, R0 ;  /* 0x00007610ff007816 */ /* 0x000fe20000000000 */
[----:B------:R-:W-:Y:S01]  /*0a40*/  IMAD.MOV.U32 R45, RZ, RZ, -0x1 ;  /* 0xffffffffff2d7424 */ /* 0x000fe200078e00ff */
[----:B------:R-:W-:Y:S01]  /*0a50*/  ISETP.GE.U32.AND P0, PT, R2, UR4, PT ;  /* 0x0000000402007c0c */ /* 0x000fe2000bf06070 */
[----:B------:R-:W-:Y:S02]  /*0a60*/  IMAD.MOV.U32 R44, RZ, RZ, -0x1 ;  /* 0xffffffffff2c7424 */ /* 0x000fe400078e00ff */
[----:B------:R-:W-:Y:S01]  /*0a70*/  IMAD.MOV.U32 R41, RZ, RZ, -0x1 ;  /* 0xffffffffff297424 */ /* 0x000fe200078e00ff */
[----:B------:R-:W-:-:S13]  /*0a80*/  ISETP.GE.U32.AND.EX P0, PT, R17, UR5, PT, P0 ;  /* 0x0000000511007c0c */ /* 0x000fda000bf06100 */
[----:B------:R-:W-:Y:S05]  /*0a90*/  @P0 BRA `(.L_x_9) ;  /* 0x0000000400300947 */ /* 0x000fea0003800000 */
[----:B------:R-:W0:Y:S01]  /*0aa0*/  LDC.64 R24, c[0x0][0x628] ;  /* 0x00018a00ff187b82 */ /* 0x000e220000000a00 */
[----:B------:R-:W-:Y:S02]  /*0ab0*/  IMAD.MOV.U32 R8, RZ, RZ, R2 ;  /* 0x000000ffff087224 */ /* 0x000fe400078e0002 */
[----:B------:R-:W-:-:S05]  /*0ac0*/  IMAD.MOV.U32 R9, RZ, RZ, R17 ;  /* 0x000000ffff097224 */ /* 0x000fca00078e0011 */
[----:B------:R-:W1:Y:S08]  /*0ad0*/  LDC R0, c[0x0][0x630] ;  /* 0x00018c00ff007b82 */ /* 0x000e700000000800 */
[----:B------:R-:W2:Y:S01]  /*0ae0*/  LDC.64 R26, c[0x0][0x620] ;  /* 0x00018800ff1a7b82 */ /* 0x000ea20000000a00 */
[----:B0-----:R-:W-:-:S04]  /*0af0*/  ISETP.NE.U32.AND P0, PT, R24, RZ, PT ;  /* 0x000000ff1800720c */ /* 0x001fc80003f05070 */
[----:B------:R-:W-:-:S13]  /*0b00*/  ISETP.NE.AND.EX P0, PT, R25, RZ, PT, P0 ;  /* 0x000000ff1900720c */ /* 0x000fda0003f05300 */
[----:B-12---:R-:W-:Y:S05]  /*0b10*/  @!P0 BRA `(.L_x_10) ;  /* 0x0000000000288947 */ /* 0x006fea0003800000 */
[----:B------:R-:W0:Y:S02]  /*0b20*/  LDC R13, c[0x0][0x634] ;  /* 0x00018d00ff0d7b82 */ /* 0x000e240000000800 */
[----:B0-----:R-:W-:-:S05]  /*0b30*/  IADD3 R13, P0, R2, R13, RZ ;  /* 0x0000000d020d7210 */ /* 0x001fca0007f1e0ff */
[----:B------:R-:W-:-:S04]  /*0b40*/  IMAD.X R15, RZ, RZ, R17, P0 ;  /* 0x000000ffff0f7224 */ /* 0x000fc800000e0611 */
[----:B------:R-:W-:-:S04]  /*0b50*/  IMAD.WIDE.U32 R8, R15, R24, RZ ;  /* 0x000000180f087225 */ /* 0x000fc800078e00ff */
[----:B------:R-:W-:-:S04]  /*0b60*/  IMAD.WIDE.U32 R10, P0, R13, R25, R8 ;  /* 0x000000190d0a7225 */ /* 0x000fc80007800008 */
[----:B------:R-:W-:-:S04]  /*0b70*/  IMAD.WIDE.U32 R8, R13, R24, RZ ;  /* 0x000000180d087225 */ /* 0x000fc800078e00ff */
[----:B------:R-:W-:Y:S01]  /*0b80*/  IMAD.X R13, RZ, RZ, RZ, P0 ;  /* 0x000000ffff0d7224 */ /* 0x000fe200000e06ff */
[----:B------:R-:W-:Y:S01]  /*0b90*/  IADD3 RZ, P0, R9, R10, RZ ;  /* 0x0000000a09ff7210 */ /* 0x000fe20007f1e0ff */
[----:B------:R-:W-:-:S04]  /*0ba0*/  IMAD.MOV.U32 R12, RZ, RZ, R11 ;  /* 0x000000ffff0c7224 */ /* 0x000fc800078e000b */
[----:B------:R-:W-:-:S08]  /*0bb0*/  IMAD.WIDE.U32.X R8, R15, R25, R12, P0 ;  /* 0x000000190f087225 */ /* 0x000fd000000e040c */
.L_x_10:
[----:B------:R-:W0:Y:S01]  /*0bc0*/  LDC.64 R24, c[0x0][0x640] ;  /* 0x00019000ff187b82 */ /* 0x000e220000000a00 */
[-CC-:B------:R-:W-:Y:S01]  /*0bd0*/  SHF.R.U64 R41, R8, R0.reuse, R9.reuse ;  /* 0x0000000008297219 */ /* 0x180fe20000001209 */
[----:B------:R-:W-:Y:S01]  /*0be0*/  IMAD.MOV.U32 R8, RZ, RZ, R2 ;  /* 0x000000ffff087224 */ /* 0x000fe200078e0002 */
[----:B------:R-:W-:Y:S01]  /*0bf0*/  SHF.R.U32.HI R0, RZ, R0, R9 ;  /* 0x00000000ff007219 */ /* 0x000fe20000011609 */
[----:B------:R-:W-:Y:S01]  /*0c00*/  IMAD R30, R7, R21, R4 ;  /* 0x00000015071e7224 */ /* 0x000fe200078e0204 */
[----:B------:R-:W-:Y:S01]  /*0c10*/  IADD3 R5, P0, RZ, -R41, RZ ;  /* 0x80000029ff057210 */ /* 0x000fe20007f1e0ff */
[----:B------:R-:W-:Y:S02]  /*0c20*/  IMAD.MOV.U32 R21, RZ, RZ, 0x1 ;  /* 0x00000001ff157424 */ /* 0x000fe400078e00ff */
[----:B------:R-:W1:Y:S02]  /*0c30*/  LDC R6, c[0x0][0x618] ;  /* 0x00018600ff067b82 */ /* 0x000e640000000800 */
[----:B------:R-:W-:-:S04]  /*0c40*/  IMAD.X R9, RZ, RZ, ~R0, P0 ;  /* 0x000000ffff097224 */ /* 0x000fc800000e0e00 */
[-C--:B------:R-:W-:Y:S02]  /*0c50*/  IMAD R0, R9, R26.reuse, RZ ;  /* 0x0000001a09007224 */ /* 0x080fe400078e02ff */
[----:B------:R-:W2:Y:S01]  /*0c60*/  LDC R11, c[0x0][0x608] ;  /* 0x00018200ff0b7b82 */ /* 0x000ea20000000800 */
[----:B------:R-:W-:Y:S02]  /*0c70*/  IMAD.MOV.U32 R9, RZ, RZ, R17 ;  /* 0x000000ffff097224 */ /* 0x000fe400078e0011 */
[----:B------:R-:W-:-:S05]  /*0c80*/  IMAD.WIDE.U32 R8, R5, R26, R8 ;  /* 0x0000001a05087225 */ /* 0x000fca00078e0008 */
[----:B------:R-:W3:Y:S01]  /*0c90*/  LDC R12, c[0x0][0x658] ;  /* 0x00019600ff0c7b82 */ /* 0x000ee20000000800 */
[----:B------:R-:W-:Y:S01]  /*0ca0*/  IMAD R5, R5, R27, R0 ;  /* 0x0000001b05057224 */ /* 0x000fe200078e0200 */
[----:B0-----:R-:W-:-:S03]  /*0cb0*/  ISETP.NE.U32.AND P0, PT, R24, RZ, PT ;  /* 0x000000ff1800720c */ /* 0x001fc60003f05070 */
[----:B------:R-:W-:Y:S01]  /*0cc0*/  IMAD.IADD R5, R9, 0x1, R5 ;  /* 0x0000000109057824 */ /* 0x000fe200078e0205 */
[----:B------:R-:W-:Y:S01]  /*0cd0*/  ISETP.NE.AND.EX P0, PT, R25, RZ, PT, P0 ;  /* 0x000000ff1900720c */ /* 0x000fe20003f05300 */
[----:B------:R-:W-:Y:S01]  /*0ce0*/  IMAD.MOV.U32 R9, RZ, RZ, -0x1 ;  /* 0xffffffffff097424 */ /* 0x000fe200078e00ff */
[----:B------:R-:W0:Y:S02]  /*0cf0*/  LDC R15, c[0x0][0x600] ;  /* 0x00018000ff0f7b82 */ /* 0x000e240000000800 */
[-CC-:B-1----:R-:W-:Y:S02]  /*0d00*/  SHF.R.U64 R13, R8, R6.reuse, R5.reuse ;  /* 0x00000006080d7219 */ /* 0x182fe40000001205 */
[----:B------:R-:W-:-:S04]  /*0d10*/  SHF.R.U32.HI R0, RZ, R6, R5 ;  /* 0x00000006ff007219 */ /* 0x000fc80000011605 */
[----:B------:R-:W1:Y:S01]  /*0d20*/  LDC R14, c[0x0][0x648] ;  /* 0x00019200ff0e7b82 */ /* 0x000e620000000800 */
[-CC-:B--2---:R-:W-:Y:S02]  /*0d30*/  SHF.R.U64 R27, R13, R11.reuse, R0.reuse ;  /* 0x0000000b0d1b7219 */ /* 0x184fe40000001200 */
[----:B------:R-:W-:-:S05]  /*0d40*/  SHF.R.U32.HI R5, RZ, R11, R0 ;  /* 0x0000000bff057219 */ /* 0x000fca0000011600 */
[----:B------:R-:W2:Y:S01]  /*0d50*/  LDC R20, c[0x0][0x638] ;  /* 0x00018e00ff147b82 */ /* 0x000ea20000000800 */
[-CC-:B---3--:R-:W-:Y:S02]  /*0d60*/  SHF.R.U64 R28, R27, R12.reuse, R5.reuse ;  /* 0x0000000c1b1c7219 */ /* 0x188fe40000001205 */
[-C--:B------:R-:W-:Y:S02]  /*0d70*/  SHF.L.U32 R0, R9, R12.reuse, RZ ;  /* 0x0000000c09007219 */ /* 0x080fe400000006ff */
[----:B------:R-:W-:Y:S01]  /*0d80*/  SHF.R.U32.HI R5, RZ, R12, R5 ;  /* 0x0000000cff057219 */ /* 0x000fe20000011605 */
[----:B------:R-:W-:Y:S01]  /*0d90*/  IMAD.MOV.U32 R4, RZ, RZ, R28 ;  /* 0x000000ffff047224 */ /* 0x000fe200078e001c */
[----:B------:R-:W-:Y:S01]  /*0da0*/  LOP3.LUT R10, RZ, R0, RZ, 0x33, !PT ;  /* 0x00000000ff0a7212 */ /* 0x000fe200078e33ff */
[----:B------:R-:W3:Y:S01]  /*0db0*/  LDC R26, c[0x0][0x610] ;  /* 0x00018400ff1a7b82 */ /* 0x000ee20000000800 */
[----:B------:R-:W-:Y:S05]  /*0dc0*/  @!P0 BRA `(.L_x_11) ;  /* 0x0000000000288947 */ /* 0x000fea0003800000 */
[----:B------:R-:W4:Y:S02]  /*0dd0*/  LDC R9, c[0x0][0x64c] ;  /* 0x00019300ff097b82 */ /* 0x000f240000000800 */
[----:B----4-:R-:W-:-:S05]  /*0de0*/  IADD3 R9, P0, R28, R9, RZ ;  /* 0x000000091c097210 */ /* 0x010fca0007f1e0ff */
        /* <DEDUP_REMOVED lines=8> */
.L_x_11:
[----:B-1----:R-:W-:Y:S01]  /*0e70*/  SHF.R.U64 R4, R4, R14, R5 ;  /* 0x0000000e04047219 */ /* 0x002fe20000001205 */
[----:B0-----:R-:W-:Y:S01]  /*0e80*/  VIADD R6, R15, 0xffffffff ;  /* 0xffffffff0f067836 */ /* 0x001fe20000000000 */
[----:B------:R-:W-:Y:S02]  /*0e90*/  SHF.L.U32 R0, R21, R12, RZ ;  /* 0x0000000c15007219 */ /* 0x000fe400000006ff */
[----:B------:R-:W-:Y:S01]  /*0ea0*/  LOP3.LUT R5, R27, R10, RZ, 0xc0, !PT ;  /* 0x0000000a1b057212 */ /* 0x000fe200078ec0ff */
[----:B------:R-:W-:Y:S01]  /*0eb0*/  IMAD.MOV R7, RZ, RZ, -R4 ;  /* 0x000000ffff077224 */ /* 0x000fe200078e0a04 */
[----:B------:R-:W-:Y:S02]  /*0ec0*/  SEL R3, R3, R30, !P1 ;  /* 0x0000001e03037207 */ /* 0x000fe40004800000 */
[----:B------:R-:W-:Y:S01]  /*0ed0*/  LOP3.LUT R6, R13, R6, RZ, 0xc0, !PT ;  /* 0x000000060d067212 */ /* 0x000fe200078ec0ff */
[----:B------:R-:W-:Y:S02]  /*0ee0*/  IMAD R4, R0, R4, R5 ;  /* 0x0000000400047224 */ /* 0x000fe400078e0205 */
[----:B--2---:R-:W-:-:S02]  /*0ef0*/  IMAD R0, R7, R20, R28 ;  /* 0x0000001407007224 */ /* 0x004fc400078e021c */
[----:B---3--:R-:W-:Y:S02]  /*0f00*/  IMAD R3, R4, R26, R3 ;  /* 0x0000001a04037224 */ /* 0x008fe400078e0203 */
[----:B------:R-:W-:Y:S02]  /*0f10*/  IMAD.MOV.U32 R5, RZ, RZ, 0x1 ;  /* 0x00000001ff057424 */ /* 0x000fe400078e00ff */
[----:B------:R-:W-:-:S03]  /*0f20*/  IMAD R4, R0, R15, R6 ;  /* 0x0000000f00047224 */ /* 0x000fc600078e0206 */
[----:B------:R-:W-:Y:S02]  /*0f30*/  PRMT R0, R5, 0x7610, R0 ;  /* 0x0000761005007816 */ /* 0x000fe40000000000 */
[----:B------:R-:W-:Y:S02]  /*0f40*/  SEL R44, R4, R3, !P1 ;  /* 0x00000003042c7207 */ /* 0x000fe40004800000 */
[----:B------:R-:W-:-:S07]  /*0f50*/  SEL R45, R3, R4, !P1 ;  /* 0x00000004032d7207 */ /* 0x000fce0004800000 */
.L_x_9:
[----:B------:R-:W-:-:S08]  /*0f60*/  NOP ;  /* 0x0000000000007918 */ /* 0x000fd00000000000 */
[----:B------:R-:W0:Y:S02]  /*0f70*/  USETMAXREG.TRY_ALLOC.CTAPOOL UP0, 0xe8 ;  /* 0x000000e8000079c8 */ /* 0x000e240008000600 */
[----:B0-----:R-:W-:-:S13]  /*0f80*/  PLOP3.LUT P0, PT, PT, PT, UP0, 0x80, 0x0 ;  /* 0x000000000000781c */ /* 0x001fda0003f0f008 */
[----:B------:R-:W-:Y:S05]  /*0f90*/  @!P0 BRA `(.L_x_9) ;  /* 0xfffffffc00f08947 */ /* 0x000fea000383ffff */
[----:B------:R-:W-:Y:S01]  /*0fa0*/  ULDC.64 UR4, c[0x0][0x598] ;  /* 0x0001660000047ab9 */ /* 0x000fe20000000a00 */
[----:B------:R-:W-:Y:S01]  /*0fb0*/  ULDC.64 UR36, c[0x0][0x208] ;  /* 0x0000820000247ab9 */ /* 0x000fe20000000a00 */
[----:B------:R-:W-:-:S04]  /*0fc0*/  ISETP.NE.U32.AND P0, PT, RZ, UR4, PT ;  /* 0x00000004ff007c0c */ /* 0x000fc8000bf05070 */
[----:B------:R-:W-:-:S13]  /*0fd0*/  ISETP.NE.AND.EX P0, PT, RZ, UR5, PT, P0 ;  /* 0x00000005ff007c0c */ /* 0x000fda000bf05300 */
[----:B------:R-:W-:Y:S05]  /*0fe0*/  @!P0 BRA `(.L_x_12) ;  /* 0x00000000001c8947 */ /* 0x000fea0003800000 */
[----:B------:R-:W0:Y:S02]  /*0ff0*/  LDC.64 R4, c[0x0][0x598] ;  /* 0x00016600ff047b82 */ /* 0x000e240000000a00 */
[----:B0-----:R-:W2:Y:S02]  /*1000*/  LDG.E.64 R4, desc[UR36][R4.64] ;  /* 0x0000002404047981 */ /* 0x001ea4000c1e1b00 */
[----:B--2---:R-:W-:-:S04]  /*1010*/  ISETP.NE.U32.AND P0, PT, R4, RZ, PT ;  /* 0x000000ff0400720c */ /* 0x004fc80003f05070 */
[----:B------:R-:W-:-:S13]  /*1020*/  ISETP.NE.AND.EX P0, PT, R5, RZ, PT, P0 ;  /* 0x000000ff0500720c */ /* 0x000fda0003f05300 */
[----:B------:R-:W-:Y:S05]  /*1030*/  @!P0 BRA `(.L_x_12) ;  /* 0x0000000000088947 */ /* 0x000fea0003800000 */
[----:B------:R0:W5:Y:S01]  /*1040*/  LD.E R40, desc[UR36][R4.64] ;  /* 0x0000002404287980 */ /* 0x000162000c101900 */
[----:B------:R-:W-:Y:S05]  /*1050*/  BRA `(.L_x_13) ;  /* 0x0000000000247947 */ /* 0x000fea0003800000 */
.L_x_12:
[----:B------:R-:W-:Y:S02]  /*1060*/  ULDC.64 UR4, c[0x0][0x588] ;  /* 0x0001620000047ab9 */ /* 0x000fe40000000a00 */
[----:B------:R-:W-:-:S04]  /*1070*/  ISETP.NE.U32.AND P0, PT, RZ, UR4, PT ;  /* 0x00000004ff007c0c */ /* 0x000fc8000bf05070 */
[----:B------:R-:W-:-:S13]  /*1080*/  ISETP.NE.AND.EX P0, PT, RZ, UR5, PT, P0 ;  /* 0x00000005ff007c0c */ /* 0x000fda000bf05300 */
[----:B------:R-:W-:Y:S05]  /*1090*/  @!P0 BRA `(.L_x_14) ;  /* 0x00000000000c8947 */ /* 0x000fea0003800000 */
[----:B------:R-:W0:Y:S02]  /*10a0*/  LDC.64 R4, c[0x0][0x588] ;  /* 0x00016200ff047b82 */ /* 0x000e240000000a00 */
[----:B0-----:R1:W5:Y:S01]  /*10b0*/  LDG.E R40, desc[UR36][R4.64] ;  /* 0x0000002404287981 */ /* 0x001362000c1e1900 */
[----:B------:R-:W-:Y:S05]  /*10c0*/  BRA `(.L_x_13) ;  /* 0x0000000000087947 */ /* 0x000fea0003800000 */
.L_x_14:
[----:B------:R-:W-:Y:S02]  /*10d0*/  ULDC UR4, c[0x0][0x580] ;  /* 0x0001600000047ab9 */ /* 0x000fe40000000800 */
[----:B------:R-:W-:-:S07]  /*10e0*/  IMAD.U32 R40, RZ, RZ, UR4 ;  /* 0x00000004ff287e24 */ /* 0x000fce000f8e00ff */
.L_x_13:
[----:B------:R-:W-:Y:S02]  /*10f0*/  ULDC.64 UR4, c[0x0][0x5a0] ;  /* 0x0001680000047ab9 */ /* 0x000fe40000000a00 */
[----:B------:R-:W-:-:S04]  /*1100*/  ISETP.NE.U32.AND P0, PT, RZ, UR4, PT ;  /* 0x00000004ff007c0c */ /* 0x000fc8000bf05070 */
[----:B------:R-:W-:-:S13]  /*1110*/  ISETP.NE.AND.EX P0, PT, RZ, UR5, PT, P0 ;  /* 0x00000005ff007c0c */ /* 0x000fda000bf05300 */
[----:B------:R-:W-:Y:S05]  /*1120*/  @!P0 BRA `(.L_x_15) ;  /* 0x00000000001c8947 */ /* 0x000fea0003800000 */
[----:B01----:R-:W0:Y:S02]  /*1130*/  LDC.64 R4, c[0x0][0x5a0] ;  /* 0x00016800ff047b82 */ /* 0x003e240000000a00 */
[----:B0-----:R-:W2:Y:S02]  /*1140*/  LDG.E.64 R4, desc[UR36][R4.64] ;  /* 0x0000002404047981 */ /* 0x001ea4000c1e1b00 */
[----:B--2---:R-:W-:-:S04]  /*1150*/  ISETP.NE.U32.AND P0, PT, R4, RZ, PT ;  /* 0x000000ff0400720c */ /* 0x004fc80003f05070 */
[----:B------:R-:W-:-:S13]  /*1160*/  ISETP.NE.AND.EX P0, PT, R5, RZ, PT, P0 ;  /* 0x000000ff0500720c */ /* 0x000fda0003f05300 */
[----:B------:R-:W-:Y:S05]  /*1170*/  @!P0 BRA `(.L_x_15) ;  /* 0x0000000000088947 */ /* 0x000fea0003800000 */
[----:B------:R0:W5:Y:S01]  /*1180*/  LD.E R42, desc[UR36][R4.64] ;  /* 0x00000024042a7980 */ /* 0x000162000c101900 */
[----:B------:R-:W-:Y:S05]  /*1190*/  BRA `(.L_x_16) ;  /* 0x0000000000247947 */ /* 0x000fea0003800000 */
.L_x_15:
[----:B------:R-:W-:Y:S02]  /*11a0*/  ULDC.64 UR4, c[0x0][0x590] ;  /* 0x0001640000047ab9 */ /* 0x000fe40000000a00 */
[----:B------:R-:W-:-:S04]  /*11b0*/  ISETP.NE.U32.AND P0, PT, RZ, UR4, PT ;  /* 0x00000004ff007c0c */ /* 0x000fc8000bf05070 */
[----:B------:R-:W-:-:S13]  /*11c0*/  ISETP.NE.AND.EX P0, PT, RZ, UR5, PT, P0 ;  /* 0x00000005ff007c0c */ /* 0x000fda000bf05300 */
[----:B------:R-:W-:Y:S05]  /*11d0*/  @!P0 BRA `(.L_x_17) ;  /* 0x00000000000c8947 */ /* 0x000fea0003800000 */
[----:B------:R-:W2:Y:S02]  /*11e0*/  LDC.64 R42, c[0x0][0x590] ;  /* 0x00016400ff2a7b82 */ /* 0x000ea40000000a00 */
[----:B--2---:R2:W5:Y:S01]  /*11f0*/  LDG.E R42, desc[UR36][R42.64] ;  /* 0x000000242a2a7981 */ /* 0x004562000c1e1900 */
[----:B------:R-:W-:Y:S05]  /*1200*/  BRA `(.L_x_16) ;  /* 0x0000000000087947 */ /* 0x000fea0003800000 */
.L_x_17:
[----:B------:R-:W-:Y:S02]  /*1210*/  ULDC UR4, c[0x0][0x584] ;  /* 0x0001610000047ab9 */ /* 0x000fe40000000800 */
[----:B------:R-:W-:-:S07]  /*1220*/  IMAD.U32 R42, RZ, RZ, UR4 ;  /* 0x00000004ff2a7e24 */ /* 0x000fce000f8e00ff */
.L_x_16:
[----:B------:R-:W-:-:S13]  /*1230*/  LOP3.LUT P0, RZ, R0, 0xff, RZ, 0xc0, !PT ;  /* 0x000000ff00ff7812 */ /* 0x000fda000780c0ff */
[----:B------:R-:W-:Y:S05]  /*1240*/  @!P0 EXIT ;  /* 0x000000000000894d */ /* 0x000fea0003800000 */
[----:B------:R-:W-:Y:S01]  /*1250*/  ULDC UR4, c[0x0][0x28c] ;  /* 0x0000a30000047ab9 */ /* 0x000fe20000000800 */
[----:B--2---:R-:W-:Y:S01]  /*1260*/  LOP3.LUT R43, R19, 0x1, RZ, 0xfc, !PT ;  /* 0x00000001132b7812 */ /* 0x004fe200078efcff */
[----:B------:R-:W-:Y:S01]  /*1270*/  UIADD3 UR4, UR4, 0x3f, URZ ;  /* 0x0000003f04047890 */ /* 0x000fe2000fffe03f */
[----:B------:R-:W-:Y:S01]  /*1280*/  UMOV UR38, URZ ;  /* 0x0000003f00267c82 */ /* 0x000fe20008000000 */
[----:B------:R-:W-:Y:S02]  /*1290*/  UMOV UR39, URZ ;  /* 0x0000003f00277c82 */ /* 0x000fe40008000000 */
[----:B------:R-:W-:-:S04]  /*12a0*/  USHF.R.S32.HI UR5, URZ, 0x1f, UR4 ;  /* 0x0000001f3f057899 */ /* 0x000fc80008011404 */
[----:B------:R-:W-:-:S04]  /*12b0*/  ULEA.HI UR5, UR5, UR4, URZ, 0x6 ;  /* 0x0000000405057291 */ /* 0x000fc8000f8f303f */
[----:B------:R-:W-:-:S12]  /*12c0*/  USHF.R.S32.HI UR40, URZ, 0x6, UR5 ;  /* 0x000000063f287899 */ /* 0x000fd80008011405 */
.L_x_65:
[----:B------:R-:W-:Y:S01]  /*12d0*/  LOP3.LUT R0, R18, 0x80, RZ, 0xc0, !PT ;  /* 0x0000008012007812 */ /* 0x000fe200078ec0ff */
[----:B--2---:R-:W2:Y:S01]  /*12e0*/  S2UR UR7, SR_CgaCtaId ;  /* 0x00000000000779c3 */ /* 0x004ea20000008800 */
[----:B------:R-:W-:Y:S02]  /*12f0*/  UMOV UR6, 0x400 ;  /* 0x0000040000067882 */ /* 0x000fe40000000000 */
[----:B------:R-:W-:-:S06]  /*1300*/  SHF.R.U32.HI R0, RZ, 0x7, R0 ;  /* 0x00000007ff007819 */ /* 0x000fcc0000011600 */
[----:B---3--:R-:W3:Y:S01]  /*1310*/  SHFL.IDX PT, R0, R0, RZ, 0x1f ;  /* 0x00001fff00007589 */ /* 0x008ee200000e0000 */
[----:B--2---:R-:W-:Y:S01]  /*1320*/  ULEA UR6, UR7, UR6, 0x18 ;  /* 0x0000000607067291 */ /* 0x004fe2000f8ec03f */
[----:B---3--:R-:W-:-:S13]  /*1330*/  R2UR UR4, R0 ;  /* 0x00000000000472ca */ /* 0x008fda00000e0000 */
[----:B------:R-:W-:-:S04]  /*1340*/  ULEA.HI UR5, UR4, UR4, URZ, 0x1 ;  /* 0x0000000404057291 */ /* 0x000fc8000f8f083f */
[----:B------:R-:W-:-:S04]  /*1350*/  ULOP3.LUT UR5, UR5, 0x7fffe, URZ, 0xc0, !UPT ;  /* 0x0007fffe05057892 */ /* 0x000fc8000f8ec03f */
[----:B------:R-:W-:-:S03]  /*1360*/  UIADD3 UR5, UR4, -UR5, URZ ;  /* 0x8000000504057290 */ /* 0x000fc6000fffe03f */
[----:B------:R-:W-:Y:S01]  /*1370*/  ULDC UR4, c[0x0][0x28c] ;  /* 0x0000a30000047ab9 */ /* 0x000fe20000000800 */
[----:B------:R-:W-:Y:S01]  /*1380*/  ULEA UR5, UR5, UR6, 0xd ;  /* 0x0000000605057291 */ /* 0x000fe2000f8e683f */
[----:B------:R-:W-:-:S03]  /*1390*/  ISETP.LT.AND P0, PT, RZ, UR4, PT ;  /* 0x00000004ff007c0c */ /* 0x000fc6000bf01270 */
[----:B------:R-:W-:-:S04]  /*13a0*/  UIADD3 UR5, UR5, 0x180, URZ ;  /* 0x0000018005057890 */ /* 0x000fc8000fffe03f */
[----:B------:R-:W-:-:S04]  /*13b0*/  USHF.R.U32.HI UR5, URZ, 0x4, UR5 ;  /* 0x000000043f057899 */ /* 0x000fc80008011605 */
[----:B------:R-:W-:Y:S02]  /*13c0*/  ULOP3.LUT UR41, UR5, 0x3fff, URZ, 0xc0, !UPT ;  /* 0x00003fff05297892 */ /* 0x000fe4000f8ec03f */
[----:B----45:R-:W-:Y:S10]  /*13d0*/  @P0 BRA `(.L_x_18) ;  /* 0x0000000000400947 */ /* 0x030ff40003800000 */
[----:B------:R-:W-:Y:S01]  /*13e0*/  MOV R0, 0x0 ;  /* 0x0000000000007802 */ /* 0x000fe20000000f00 */
[----:B------:R-:W-:Y:S01]  /*13f0*/  ULDC.64 UR4, c[0x4][0x68] ;  /* 0x01001a0000047ab9 */ /* 0x000fe20000000a00 */
[----:B------:R-:W-:Y:S01]  /*1400*/  ULDC.64 UR6, c[0x4][0x8] ;  /* 0x0100020000067ab9 */ /* 0x000fe20000000a00 */
[----:B01----:R-:W-:Y:S01]  /*1410*/  IMAD.U32 R4, RZ, RZ, UR4 ;  /* 0x00000004ff047e24 */ /* 0x003fe2000f8e00ff */
[----:B------:R0:W1:Y:S01]  /*1420*/  LDC.64 R14, c[0x4][R0] ;  /* 0x01000000000e7b82 */ /* 0x0000620000000a00 */
[----:B------:R-:W-:Y:S01]  /*1430*/  IMAD.U32 R5, RZ, RZ, UR5 ;  /* 0x00000005ff057e24 */ /* 0x000fe2000f8e00ff */
[----:B------:R-:W-:Y:S01]  /*1440*/  ULDC.64 UR4, c[0x4][0x70] ;  /* 0x01001c0000047ab9 */ /* 0x000fe20000000a00 */
[----:B------:R-:W-:Y:S02]  /*1450*/  IMAD.U32 R10, RZ, RZ, UR6 ;  /* 0x00000006ff0a7e24 */ /* 0x000fe4000f8e00ff */
[----:B------:R-:W-:Y:S02]  /*1460*/  IMAD.U32 R6, RZ, RZ, UR4 ;  /* 0x00000004ff067e24 */ /* 0x000fe4000f8e00ff */
[----:B------:R-:W-:-:S02]  /*1470*/  IMAD.U32 R7, RZ, RZ, UR5 ;  /* 0x00000005ff077e24 */ /* 0x000fc4000f8e00ff */
[----:B------:R-:W-:Y:S02]  /*1480*/  IMAD.U32 R11, RZ, RZ, UR7 ;  /* 0x00000007ff0b7e24 */ /* 0x000fe4000f8e00ff */
[----:B------:R-:W-:Y:S02]  /*1490*/  IMAD.MOV.U32 R8, RZ, RZ, 0x1e1 ;  /* 0x000001e1ff087424 */ /* 0x000fe400078e00ff */
[----:B------:R-:W-:Y:S02]  /*14a0*/  IMAD.MOV.U32 R12, RZ, RZ, 0x1 ;  /* 0x00000001ff0c7424 */ /* 0x000fe400078e00ff */
[----:B0-----:R-:W-:-:S07]  /*14b0*/  IMAD.MOV.U32 R13, RZ, RZ, RZ ;  /* 0x000000ffff0d7224 */ /* 0x001fce00078e00ff */
[----:B------:R-:W-:-:S07]  /*14c0*/  LEPC R20, `(.L_x_18) ;  /* 0x000000001014794e */ /* 0x000fce0000000000 */
[----:B-1---5:R-:W-:Y:S05]  /*14d0*/  CALL.ABS.NOINC R14 ;  /* 0x000000000e007343 */ /* 0x022fea0003c00000 */
.L_x_18:
[----:B------:R-:W-:-:S13]  /*14e0*/  ISETP.NE.AND P0, PT, R43, 0x3, PT ;  /* 0x000000032b00780c */ /* 0x000fda0003f05270 */
[----:B------:R-:W-:Y:S05]  /*14f0*/  @!P0 BRA `(.L_x_19) ;  /* 0x0000000000048947 */ /* 0x000fea0003800000 */
[----:B------:R-:W-:Y:S01]  /*1500*/  BPT.TRAP 0x1 ;  /* 0x000000040000795c */ /* 0x000fe20000300000 */
.L_x_19:
[----:B------:R-:W2:Y:S01]  /*1510*/  S2UR UR5, SR_CgaCtaId ;  /* 0x00000000000579c3 */ /* 0x000ea20000008800 */
[----:B------:R-:W-:Y:S01]  /*1520*/  UMOV UR4, 0x400 ;  /* 0x0000040000047882 */ /* 0x000fe20000000000 */
[----:B------:R-:W-:Y:S02]  /*1530*/  IMAD.U32 R0, RZ, RZ, UR38 ;  /* 0x00000026ff007e24 */ /* 0x000fe4000f8e00ff */
[----:B------:R-:W-:-:S03]  /*1540*/  IMAD.U32 R3, RZ, RZ, UR39 ;  /* 0x00000027ff037e24 */ /* 0x000fc6000f8e00ff */
[----:B------:R-:W-:Y:S01]  /*1550*/  SHF.L.U32 R0, R0, 0x1f, RZ ;  /* 0x0000001f00007819 */ /* 0x000fe200000006ff */
[----:B--2---:R-:W-:-:S06]  /*1560*/  ULEA UR4, UR5, UR4, 0x18 ;  /* 0x0000000405047291 */ /* 0x004fcc000f8ec03f */
[----:B------:R-:W-:-:S04]  /*1570*/  IMAD.U32 R6, RZ, RZ, UR4 ;  /* 0x00000004ff067e24 */ /* 0x000fc8000f8e00ff */
[----:B------:R-:W-:-:S04]  /*1580*/  IMAD R3, R3, 0x8, R6 ;  /* 0x0000000803037824 */ /* 0x000fc800078e0206 */
[----:B------:R2:W3:Y:S01]  /*1590*/  SYNCS.PHASECHK.TRANS64.TRYWAIT P1, [R3+URZ], R0 ;  /* 0x00000000030075a7 */ /* 0x0004e2000802017f */
[----:B------:R-:W-:Y:S05]  /*15a0*/  @!P0 BRA `(.L_x_20) ;  /* 0x0000000000048947 */ /* 0x000fea0003800000 */
[----:B------:R-:W-:Y:S01]  /*15b0*/  BPT.TRAP 0x1 ;  /* 0x000000040000795c */ /* 0x000fe20000300000 */
.L_x_20:
[----:B---3--:R-:W-:Y:S05]  /*15c0*/  @P1 BRA `(.L_x_21) ;  /* 0x0000000000081947 */ /* 0x008fea0003800000 */
[----:B------:R-:W3:Y:S02]  /*15d0*/  SYNCS.PHASECHK.TRANS64.TRYWAIT P1, [R3+URZ], R0 ;  /* 0x00000000030075a7 */ /* 0x000ee4000802017f */
[----:B---3--:R-:W-:Y:S05]  /*15e0*/  @!P1 BRA `(.L_x_22) ;  /* 0x00000040009c9947 */ /* 0x008fea0003800000 */
.L_x_21:
[----:B------:R-:W-:-:S04]  /*15f0*/  UISETP.LT.AND UP0, UPT, UR40, 0x1, UPT ;  /* 0x000000012800788c */ /* 0x000fc8000bf01270 */
[----:B------:R-:W-:-:S06]  /*1600*/  USEL UR4, UR40, 0x1, UP0 ;  /* 0x0000000128047887 */ /* 0x000fcc0008000000 */
[----:B--23--:R-:W-:Y:S01]  /*1610*/  IMAD.U32 R0, RZ, RZ, UR4 ;  /* 0x00000004ff007e24 */ /* 0x00cfe2000f8e00ff */
[----:B------:R-:W-:Y:S05]  /*1620*/  WARPSYNC.ALL ;  /* 0x0000000000007948 */ /* 0x000fea0003800000 */
[----:B------:R-:W-:-:S04]  /*1630*/  IADD3 R0, -R0, UR40, RZ ;  /* 0x0000002800007c10 */ /* 0x000fc8000fffe1ff */
[----:B------:R-:W-:Y:S02]  /*1640*/  ISETP.GE.AND P1, PT, R0, 0x1, PT ;  /* 0x000000010000780c */ /* 0x000fe40003f26270 */
[----:B------:R-:W-:Y:S01]  /*1650*/  R2UR UR4, R6 ;  /* 0x00000000060472ca */ /* 0x000fe200000e0000 */
[----:B------:R-:W-:Y:S01]  /*1660*/  WARPGROUP.ARRIVE ;  /* 0x00000000000079c5 */ /* 0x000fe20000000000 */
[----:B------:R-:W-:Y:S01]  /*1670*/  UMOV UR9, 0x40000040 ;  /* 0x4000004000097882 */ /* 0x000fe20000000000 */
[----:B------:R-:W-:-:S10]  /*1680*/  UMOV UR11, 0x40000040 ;  /* 0x40000040000b7882 */ /* 0x000fd40000000000 */
[----:B------:R-:W-:-:S04]  /*1690*/  UIADD3 UR4, UR4, 0x30180, URZ ;  /* 0x0003018004047890 */ /* 0x000fc8000fffe03f */
[----:B------:R-:W-:-:S04]  /*16a0*/  USHF.R.U32.HI UR4, URZ, 0x4, UR4 ;  /* 0x000000043f047899 */ /* 0x000fc80008011604 */
[----:B------:R-:W-:Y:S02]  /*16b0*/  ULOP3.LUT UR5, UR4, 0x3fff, URZ, 0xc0, !UPT ;  /* 0x00003fff04057892 */ /* 0x000fe4000f8ec03f */
[----:B------:R-:W-:Y:S02]  /*16c0*/  ULOP3.LUT UR4, UR41, 0x10000, URZ, 0xfc, !UPT ;  /* 0x0001000029047892 */ /* 0x000fe4000f8efc3f */
[----:B------:R-:W-:Y:S02]  /*16d0*/  ULOP3.LUT UR5, UR5, 0x10000, URZ, 0xfc, !UPT ;  /* 0x0001000005057892 */ /* 0x000fe4000f8efc3f */
[----:B------:R-:W-:Y:S02]  /*16e0*/  UIMAD UR7, UR39, 0x600, UR4 ;  /* 0x00000600270778a4 */ /* 0x000fe4000f8e0204 */
[----:B------:R-:W-:Y:S02]  /*16f0*/  ULEA UR6, UR39, UR5, 0x7 ;  /* 0x0000000527067291 */ /* 0x000fe4000f8e383f */
[----:B------:R-:W-:-:S03]  /*1700*/  UIADD3 UR12, UR7, 0x400, URZ ;  /* 0x00000400070c7890 */ /* 0x000fc6000fffe03f */
[----:B------:R-:W-:Y:S02]  /*1710*/  UMOV UR8, UR7 ;  /* 0x0000000700087c82 */ /* 0x000fe40008000000 */
[----:B------:R-:W-:Y:S02]  /*1720*/  UMOV UR10, UR6 ;  /* 0x00000006000a7c82 */ /* 0x000fe40008000000 */
[----:B------:R-:W-:Y:S01]  /*1730*/  HGMMA.64x16x16.F32 R32, gdesc[UR8], RZ, !UPT, gsb0 ;  /* 0x00200000082079f0 */ /* 0x000fe2000c0008ff */
[----:B------:R-:W-:Y:S01]  /*1740*/  UMOV UR8, UR12 ;  /* 0x0000000c00087c82 */ /* 0x000fe20008000000 */
[----:B------:R-:W-:Y:S01]  /*1750*/  UMOV UR9, 0x40000040 ;  /* 0x4000004000097882 */ /* 0x000fe20000000000 */
[----:B------:R-:W-:Y:S01]  /*1760*/  UIADD3 UR12, UR7, 0x402, URZ ;  /* 0x00000402070c7890 */ /* 0x000fe2000fffe03f */
[----:B------:R-:W-:Y:S02]  /*1770*/  WARPGROUP.DEPBAR.LE gsb0, 0x0 ;  /* 0x00008000000079c5 */ /* 0x000fe40000010000 */
[----:B------:R-:W-:-:S06]  /*1780*/  WARPGROUP.ARRIVE ;  /* 0x00000000000079c5 */ /* 0x000fcc0000000000 */
[----:B------:R-:W-:Y:S01]  /*1790*/  HGMMA.64x16x16.F32 R24, gdesc[UR8], RZ, !UPT, gsb0 ;  /* 0x00200000081879f0 */ /* 0x000fe2000c0008ff */
[----:B------:R-:W-:Y:S02]  /*17a0*/  UIADD3 UR8, UR7, 0x2, URZ ;  /* 0x0000000207087890 */ /* 0x000fe4000fffe03f */
[----:B------:R-:W-:Y:S01]  /*17b0*/  UIADD3 UR10, UR6, 0x2, URZ ;  /* 0x00000002060a7890 */ /* 0x000fe2000fffe03f */
[----:B------:R-:W-:Y:S01]  /*17c0*/  UMOV UR9, 0x40000040 ;  /* 0x4000004000097882 */ /* 0x000fe20000000000 */
[----:B------:R-:W-:Y:S01]  /*17d0*/  UMOV UR11, 0x40000040 ;  /* 0x40000040000b7882 */ /* 0x000fe20000000000 */
[----:B------:R-:W-:Y:S02]  /*17e0*/  WARPGROUP.DEPBAR.LE gsb0, 0x0 ;  /* 0x00008000000079c5 */ /* 0x000fe40000010000 */
[----:B------:R-:W-:-:S06]  /*17f0*/  WARPGROUP.ARRIVE ;  /* 0x00000000000079c5 */ /* 0x000fcc0000000000 */
[----:B------:R-:W-:Y:S01]  /*1800*/  HGMMA.64x16x16.F32 R32, gdesc[UR8], R32, gsb0 ;  /* 0x00200000082079f0 */ /* 0x000fe20008000820 */
[----:B------:R-:W-:Y:S01]  /*1810*/  UMOV UR8, UR12 ;  /* 0x0000000c00087c82 */ /* 0x000fe20008000000 */
[----:B------:R-:W-:Y:S01]  /*1820*/  UMOV UR9, 0x40000040 ;  /* 0x4000004000097882 */ /* 0x000fe20000000000 */
[----:B------:R-:W-:Y:S01]  /*1830*/  UIADD3 UR12, UR7, 0x404, URZ ;  /* 0x00000404070c7890 */ /* 0x000fe2000fffe03f */
[----:B------:R-:W-:Y:S02]  /*1840*/  WARPGROUP.DEPBAR.LE gsb0, 0x0 ;  /* 0x00008000000079c5 */ /* 0x000fe40000010000 */
[----:B------:R-:W-:-:S06]  /*1850*/  WARPGROUP.ARRIVE ;  /* 0x00000000000079c5 */ /* 0x000fcc0000000000 */
[----:B------:R-:W-:Y:S01]  /*1860*/  HGMMA.64x16x16.F32 R24, gdesc[UR8], R24, gsb0 ;  /* 0x00200000081879f0 */ /* 0x000fe20008000818 */
        /* <DEDUP_REMOVED lines=9> */
[----:B------:R-:W-:Y:S02]  /*1900*/  WARPGROUP.DEPBAR.LE gsb0, 0x0 ;  /* 0x00008000000079c5 */ /* 0x000fe40000010000 */
[----:B------:R-:W-:-:S06]  /*1910*/  WARPGROUP.ARRIVE ;  /* 0x00000000000079c5 */ /* 0x000fcc0000000000 */
[----:B------:R-:W-:Y:S01]  /*1920*/  HGMMA.64x16x16.F32 R24, gdesc[UR8], R24, gsb0 ;  /* 0x00200000081879f0 */ /* 0x000fe20008000818 */
[----:B------:R-:W-:Y:S02]  /*1930*/  UIADD3 UR8, UR7, 0x6, URZ ;  /* 0x0000000607087890 */ /* 0x000fe4000fffe03f */
[----:B------:R-:W-:Y:S01]  /*1940*/  UIADD3 UR10, UR6, 0x6, URZ ;  /* 0x00000006060a7890 */ /* 0x000fe2000fffe03f */
[----:B------:R-:W-:Y:S01]  /*1950*/  UMOV UR9, 0x40000040 ;  /* 0x4000004000097882 */ /* 0x000fe20000000000 */
[----:B------:R-:W-:Y:S01]  /*1960*/  UMOV UR11, 0x40000040 ;  /* 0x40000040000b7882 */ /* 0x000fe20000000000 */
[----:B------:R-:W-:Y:S01]  /*1970*/  UIADD3 UR7, UR7, 0x406, URZ ;  /* 0x0000040607077890 */ /* 0x000fe2000fffe03f */
[----:B------:R-:W-:Y:S02]  /*1980*/  WARPGROUP.DEPBAR.LE gsb0, 0x0 ;  /* 0x00008000000079c5 */ /* 0x000fe40000010000 */
[----:B------:R-:W-:-:S06]  /*1990*/  WARPGROUP.ARRIVE ;  /* 0x00000000000079c5 */ /* 0x000fcc0000000000 */
[----:B------:R-:W-:Y:S01]  /*19a0*/  HGMMA.64x16x16.F32 R32, gdesc[UR8], R32, gsb0 ;  /* 0x00200000082079f0 */ /* 0x000fe20008000820 */
[----:B------:R-:W-:Y:S01]  /*19b0*/  UMOV UR8, UR7 ;  /* 0x0000000700087c82 */ /* 0x000fe20008000000 */
[----:B------:R-:W-:Y:S01]  /*19c0*/  UMOV UR9, 0x40000040 ;  /* 0x4000004000097882 */ /* 0x000fe20000000000 */
[----:B------:R-:W-:Y:S02]  /*19d0*/  WARPGROUP.DEPBAR.LE gsb0, 0x0 ;  /* 0x00008000000079c5 */ /* 0x000fe40000010000 */
[----:B------:R-:W-:-:S06]  /*19e0*/  WARPGROUP.ARRIVE ;  /* 0x00000000000079c5 */ /* 0x000fcc0000000000 */
[----:B------:R-:W-:Y:S03]  /*19f0*/  HGMMA.64x16x16.F32 R24, gdesc[UR8], R24, gsb0 ;  /* 0x00200000081879f0 */ /* 0x000fe60008000818 */
[----:B------:R-:W-:Y:S02]  /*1a00*/  WARPGROUP.DEPBAR.LE gsb0, 0x0 ;  /* 0x00008000000079c5 */ /* 0x000fe40000010000 */
[----:B------:R-:W-:Y:S05]  /*1a10*/  @!P1 BRA `(.L_x_23) ;  /* 0x0000000400849947 */ /* 0x000fea0003800000 */
[----:B------:R-:W-:Y:S02]  /*1a20*/  UIADD3 UR6, UR39, 0x1, URZ ;  /* 0x0000000127067890 */ /* 0x000fe4000fffe03f */
[----:B------:R-:W-:Y:S02]  /*1a30*/  IMAD.U32 R3, RZ, RZ, UR39 ;  /* 0x00000027ff037e24 */ /* 0x000fe4000f8e00ff */
[----:B------:R-:W-:-:S04]  /*1a40*/  UISETP.NE.AND UP0, UPT, UR6, 0x8, UPT ;  /* 0x000000080600788c */ /* 0x000fc8000bf05270 */
[----:B------:R-:W-:Y:S02]  /*1a50*/  USEL UR7, URZ, 0x1, UP0 ;  /* 0x000000013f077887 */ /* 0x000fe40008000000 */
[----:B------:R-:W-:Y:S02]  /*1a60*/  USEL UR6, UR6, URZ, UP0 ;  /* 0x0000003f06067287 */ /* 0x000fe40008000000 */
[----:B------:R-:W-:-:S06]  /*1a70*/  ULOP3.LUT UR7, UR38, UR7, URZ, 0x3c, !UPT ;  /* 0x0000000726077292 */ /* 0x000fcc000f8e3c3f */
[----:B------:R-:W-:-:S07]  /*1a80*/  IMAD.U32 R7, RZ, RZ, UR7 ;  /* 0x00000007ff077e24 */ /* 0x000fce000f8e00ff */
.L_x_30:
[----:B------:R-:W-:Y:S05]  /*1a90*/  @!P0 BRA `(.L_x_24) ;  /* 0x0000000000048947 */ /* 0x000fea0003800000 */
[----:B------:R-:W-:Y:S01]  /*1aa0*/  BPT.TRAP 0x1 ;  /* 0x000000040000795c */ /* 0x000fe20000300000 */
.L_x_24:
[----:B------:R-:W2:Y:S01]  /*1ab0*/  S2UR UR8, SR_CgaCtaId ;  /* 0x00000000000879c3 */ /* 0x000ea20000008800 */
[----:B------:R-:W-:Y:S01]  /*1ac0*/  UMOV UR7, 0x400 ;  /* 0x0000040000077882 */ /* 0x000fe20000000000 */
[----:B01----:R-:W-:Y:S01]  /*1ad0*/  IMAD.U32 R5, RZ, RZ, UR6 ;  /* 0x00000006ff057e24 */ /* 0x003fe2000f8e00ff */
[----:B------:R-:W-:Y:S01]  /*1ae0*/  SHF.L.U32 R4, R7, 0x1f, RZ ;  /* 0x0000001f07047819 */ /* 0x000fe200000006ff */
[----:B--2---:R-:W-:-:S06]  /*1af0*/  ULEA UR7, UR8, UR7, 0x18 ;  /* 0x0000000708077291 */ /* 0x004fcc000f8ec03f */
[----:B------:R-:W-:-:S04]  /*1b00*/  IMAD.U32 R6, RZ, RZ, UR7 ;  /* 0x00000007ff067e24 */ /* 0x000fc8000f8e00ff */
[----:B------:R-:W-:-:S04]  /*1b10*/  IMAD R5, R5, 0x8, R6 ;  /* 0x0000000805057824 */ /* 0x000fc800078e0206 */
[----:B------:R0:W1:Y:S01]  /*1b20*/  SYNCS.PHASECHK.TRANS64.TRYWAIT P1, [R5+URZ], R4 ;  /* 0x00000004050075a7 */ /* 0x000062000802017f */
[----:B------:R-:W-:Y:S05]  /*1b30*/  @!P0 BRA `(.L_x_25) ;  /* 0x0000000000048947 */ /* 0x000fea0003800000 */
[----:B------:R-:W-:Y:S01]  /*1b40*/  BPT.TRAP 0x1 ;  /* 0x000000040000795c */ /* 0x000fe20000300000 */
.L_x_25:
[----:B-1----:R-:W-:Y:S05]  /*1b50*/  @P1 BRA `(.L_x_26) ;  /* 0x0000000000081947 */ /* 0x002fea0003800000 */
[----:B------:R-:W1:Y:S02]  /*1b60*/  SYNCS.PHASECHK.TRANS64.TRYWAIT P1, [R5+URZ], R4 ;  /* 0x00000004050075a7 */ /* 0x000e64000802017f */
[----:B-1----:R-:W-:Y:S05]  /*1b70*/  @!P1 BRA `(.L_x_27) ;  /* 0x0000003c004c9947 */ /* 0x002fea0003800000 */
.L_x_26:
[----:B------:R-:W-:Y:S01]  /*1b80*/  ULEA UR7, UR6, UR5, 0x7 ;  /* 0x0000000506077291 */ /* 0x000fe2000f8e383f */
[----:B------:R-:W-:Y:S01]  /*1b90*/  WARPGROUP.ARRIVE ;  /* 0x00000000000079c5 */ /* 0x000fe20000000000 */
[----:B------:R-:W-:Y:S01]  /*1ba0*/  UIMAD UR12, UR6, 0x600, UR4 ;  /* 0x00000600060c78a4 */ /* 0x000fe2000f8e0204 */
[----:B------:R-:W-:Y:S01]  /*1bb0*/  UMOV UR11, 0x40000040 ;  /* 0x40000040000b7882 */ /* 0x000fe20000000000 */
[----:B------:R-:W-:Y:S02]  /*1bc0*/  UMOV UR9, 0x40000040 ;  /* 0x4000004000097882 */ /* 0x000fe40000000000 */
[----:B------:R-:W-:Y:S01]  /*1bd0*/  UIADD3 UR13, UR12, 0x400, URZ ;  /* 0x000004000c0d7890 */ /* 0x000fe2000fffe03f */
[----:B------:R-:W-:Y:S02]  /*1be0*/  UMOV UR10, UR7 ;  /* 0x00000007000a7c82 */ /* 0x000fe40008000000 */
[----:B------:R-:W-:Y:S02]  /*1bf0*/  UMOV UR8, UR12 ;  /* 0x0000000c00087c82 */ /* 0x000fe40008000000 */
[----:B------:R-:W-:Y:S01]  /*1c00*/  HGMMA.64x16x16.F32 R32, gdesc[UR8], R32, gsb0 ;  /* 0x00200000082079f0 */ /* 0x000fe20008000820 */
[----:B------:R-:W-:Y:S01]  /*1c10*/  UMOV UR9, 0x40000040 ;  /* 0x4000004000097882 */ /* 0x000fe20000000000 */
[----:B------:R-:W-:Y:S01]  /*1c20*/  UMOV UR8, UR13 ;  /* 0x0000000d00087c82 */ /* 0x000fe20008000000 */
[----:B------:R-:W-:Y:S01]  /*1c30*/  UIADD3 UR13, UR12, 0x402, URZ ;  /* 0x000004020c0d7890 */ /* 0x000fe2000fffe03f */
[----:B------:R-:W-:-:S02]  /*1c40*/  WARPGROUP.DEPBAR.LE gsb0, 0x0 ;  /* 0x00008000000079c5 */ /* 0x000fc40000010000 */
        /* <DEDUP_REMOVED lines=42> */
[----:B------:R-:W-:Y:S01]  /*1ef0*/  BPT.TRAP 0x1 ;  /* 0x000000040000795c */ /* 0x000fe20000300000 */
.L_x_28:
[----:B------:R-:W-:-:S13]  /*1f00*/  ISETP.NE.AND P1, PT, R23, RZ, PT ;  /* 0x000000ff1700720c */ /* 0x000fda0003f25270 */
[----:B01----:R-:W-:-:S04]  /*1f10*/  @P1 IMAD R4, R3, 0x8, R6 ;  /* 0x0000000803041824 */ /* 0x003fc800078e0206 */
[----:B------:R-:W-:-:S05]  /*1f20*/  @P1 VIADD R5, R4, 0x40 ;  /* 0x0000004004051836 */ /* 0x000fca0000000000 */
[----:B------:R-:W-:-:S04]  /*1f30*/  @P1 PRMT R5, R22, 0x654, R5 ;  /* 0x0000065416051816 */ /* 0x000fc80000000005 */
[----:B------:R0:W-:Y:S01]  /*1f40*/  @P1 SYNCS.ARRIVE.TRANS64.RED.A1T0 RZ, [R5+URZ], RZ ;  /* 0x000000ff05ff19a7 */ /* 0x0001e2000810043f */
[----:B------:R-:W-:-:S13]  /*1f50*/  ISETP.GT.U32.AND P1, PT, R19, 0x1, PT ;  /* 0x000000011300780c */ /* 0x000fda0003f24070 */
[----:B0-----:R-:W-:Y:S05]  /*1f60*/  @P1 BRA `(.L_x_29) ;  /* 0x0000000000041947 */ /* 0x001fea0003800000 */
[----:B------:R-:W-:Y:S01]  /*1f70*/  BPT.TRAP 0x1 ;  /* 0x000000040000795c */ /* 0x000fe20000300000 */
.L_x_29:
[----:B------:R-:W-:Y:S01]  /*1f80*/  UIADD3 UR6, UR6, 0x1, URZ ;  /* 0x0000000106067890 */ /* 0x000fe2000fffe03f */
[C---:B------:R-:W-:Y:S01]  /*1f90*/  ISETP.GT.AND P2, PT, R0.reuse, 0x1, PT ;  /* 0x000000010000780c */ /* 0x040fe20003f44270 */
[----:B------:R-:W-:Y:S02]  /*1fa0*/  VIADD R3, R3, 0x1 ;  /* 0x0000000103037836 */ /* 0x000fe40000000000 */
[----:B------:R-:W-:Y:S01]  /*1fb0*/  UISETP.NE.AND UP0, UPT, UR6, 0x8, UPT ;  /* 0x000000080600788c */ /* 0x000fe2000bf05270 */
[----:B------:R-:W-:Y:S02]  /*1fc0*/  VIADD R0, R0, 0xffffffff ;  /* 0xffffffff00007836 */ /* 0x000fe40000000000 */
[C---:B------:R-:W-:Y:S01]  /*1fd0*/  ISETP.NE.AND P1, PT, R3.reuse, 0x8, PT ;  /* 0x000000080300780c */ /* 0x040fe20003f25270 */
[----:B------:R-:W-:Y:S02]  /*1fe0*/  USEL UR7, URZ, 0x1, UP0 ;  /* 0x000000013f077887 */ /* 0x000fe40008000000 */
[----:B------:R-:W-:Y:S01]  /*1ff0*/  USEL UR6, UR6, URZ, UP0 ;  /* 0x0000003f06067287 */ /* 0x000fe20008000000 */
[----:B------:R-:W-:-:S03]  /*2000*/  SEL R3, R3, RZ, P1 ;  /* 0x000000ff03037207 */ /* 0x000fc60000800000 */
[----:B------:R-:W-:Y:S01]  /*2010*/  LOP3.LUT R7, R7, UR7, RZ, 0x3c, !PT ;  /* 0x0000000707077c12 */ /* 0x000fe2000f8e3cff */
[----:B------:R-:W-:Y:S07]  /*2020*/  @P2 BRA `(.L_x_30) ;  /* 0xfffffff800982947 */ /* 0x000fee000383ffff */
.L_x_23:
[----:B------:R-:W2:Y:S02]  /*2030*/  LDC R0, c[0x0][0x28c] ;  /* 0x0000a300ff007b82 */ /* 0x000ea40000000800 */
[----:B--2---:R-:W-:-:S13]  /*2040*/  ISETP.GE.AND P1, PT, R0, 0x1, PT ;  /* 0x000000010000780c */ /* 0x004fda0003f26270 */
[----:B------:R-:W-:Y:S05]  /*2050*/  @!P1 BRA `(.L_x_31) ;  /* 0x0000000000409947 */ /* 0x000fea0003800000 */
[----:B------:R-:W-:Y:S05]  /*2060*/  @!P0 BRA `(.L_x_32) ;  /* 0x0000000000048947 */ /* 0x000fea0003800000 */
[----:B------:R-:W-:Y:S01]  /*2070*/  BPT.TRAP 0x1 ;  /* 0x000000040000795c */ /* 0x000fe20000300000 */
.L_x_32:
[----:B------:R-:W-:Y:S01]  /*2080*/  ISETP.NE.AND P0, PT, R23, RZ, PT ;  /* 0x000000ff1700720c */ /* 0x000fe20003f05270 */
[----:B------:R-:W-:-:S12]  /*2090*/  UISETP.LT.AND UP1, UPT, UR40, 0x1, UPT ;  /* 0x000000012800788c */ /* 0x000fd8000bf21270 */
[----:B------:R-:W-:-:S05]  /*20a0*/  VOTEU.ANY UP0, P0 ;  /* 0x00000000003f7886 */ /* 0x000fca0000000100 */
[----:B------:R-:W-:-:S04]  /*20b0*/  @UP0 USEL UR4, UR40, 0x1, UP1 ;  /* 0x0000000128040887 */ /* 0x000fc80008800000 */
[----:B------:R-:W-:-:S06]  /*20c0*/  @UP0 UIADD3 UR4, UR39, UR40, -UR4 ;  /* 0x0000002827040290 */ /* 0x000fcc000fffe804 */
[----:B------:R-:W-:-:S04]  /*20d0*/  IMAD.U32 R0, RZ, RZ, UR4 ;  /* 0x00000004ff007e24 */ /* 0x000fc8000f8e00ff */
[----:B------:R-:W-:-:S05]  /*20e0*/  @P0 IMAD.SHL.U32 R0, R0, 0x8, RZ ;  /* 0x0000000800000824 */ /* 0x000fca00078e00ff */
[----:B------:R-:W-:-:S04]  /*20f0*/  @P0 LOP3.LUT R0, R0, 0x38, RZ, 0xc0, !PT ;  /* 0x0000003800000812 */ /* 0x000fc800078ec0ff */
[----:B------:R-:W-:-:S04]  /*2100*/  @P0 IADD3 R3, R6, 0x40, R0 ;  /* 0x0000004006030810 */ /* 0x000fc80007ffe000 */
[----:B------:R-:W-:-:S04]  /*2110*/  @P0 PRMT R3, R22, 0x654, R3 ;  /* 0x0000065416030816 */ /* 0x000fc80000000003 */
[----:B------:R2:W-:Y:S01]  /*2120*/  @P0 SYNCS.ARRIVE.TRANS64.RED.A1T0 RZ, [R3+URZ], RZ ;  /* 0x000000ff03ff09a7 */ /* 0x0005e2000810043f */
[----:B------:R-:W-:-:S13]  /*2130*/  ISETP.GT.U32.AND P0, PT, R19, 0x1, PT ;  /* 0x000000011300780c */ /* 0x000fda0003f04070 */
[----:B--2---:R-:W-:Y:S05]  /*2140*/  @P0 BRA `(.L_x_31) ;  /* 0x0000000000040947 */ /* 0x004fea0003800000 */
[----:B------:R-:W-:Y:S01]  /*2150*/  BPT.TRAP 0x1 ;  /* 0x000000040000795c */ /* 0x000fe20000300000 */
.L_x_31:
[----:B------:R-:W2:Y:S01]  /*2160*/  LDC R6, c[0x0][0x288] ;  /* 0x0000a200ff067b82 */ /* 0x000ea20000000800 */
[--C-:B------:R-:W-:Y:S01]  /*2170*/  SHF.R.U32.HI R0, RZ, 0x7, R18.reuse ;  /* 0x00000007ff007819 */ /* 0x100fe20000011612 */
[----:B------:R-:W-:Y:S01]  /*2180*/  UIADD3 UR39, UR40, UR39, URZ ;  /* 0x0000002728277290 */ /* 0x000fe2000fffe03f */
[----:B------:R-:W-:Y:S01]  /*2190*/  SHF.R.U32.HI R3, RZ, 0x2, R18 ;  /* 0x00000002ff037819 */ /* 0x000fe20000011612 */
[----:B------:R-:W-:Y:S01]  /*21a0*/  IMAD R9, R45, 0xc0, RZ ;  /* 0x000000c02d097824 */ /* 0x000fe200078e02ff */
[----:B------:R-:W-:Y:S01]  /*21b0*/  LOP3.LUT R0, R0, 0x1, RZ, 0xc0, !PT ;  /* 0x0000000100007812 */ /* 0x000fe200078ec0ff */
[----:B------:R-:W-:Y:S01]  /*21c0*/  USHF.R.U32.HI UR4, URZ, 0x3, UR39 ;  /* 0x000000033f047899 */ /* 0x000fe20008011627 */
[----:B01----:R-:W-:Y:S01]  /*21d0*/  LOP3.LUT R4, R18, 0x60, RZ, 0xc0, !PT ;  /* 0x0000006012047812 */ /* 0x003fe200078ec0ff */
[----:B------:R-:W-:Y:S01]  /*21e0*/  ULDC UR8, c[0x0][0x284] ;  /* 0x0000a10000087ab9 */ /* 0x000fe20000000800 */
[----:B------:R-:W-:Y:S01]  /*21f0*/  LOP3.LUT R3, R3, 0x7, RZ, 0xc0, !PT ;  /* 0x0000000703037812 */ /* 0x000fe200078ec0ff */
[----:B------:R-:W-:Y:S01]  /*2200*/  IMAD.SHL.U32 R8, R0, 0x40, RZ ;  /* 0x0000004000087824 */ /* 0x000fe200078e00ff */
[----:B------:R-:W-:Y:S01]  /*2210*/  SHF.R.U32.HI R4, RZ, 0x1, R4 ;  /* 0x00000001ff047819 */ /* 0x000fe20000011604 */
[----:B------:R-:W-:Y:S01]  /*2220*/  ULOP3.LUT UR4, UR4, 0x1, URZ, 0xc0, !UPT ;  /* 0x0000000104047892 */ /* 0x000fe2000f8ec03f */
[----:B------:R-:W-:Y:S01]  /*2230*/  SHF.R.S32.HI R21, RZ, 0x1f, R41 ;  /* 0x0000001fff157819 */ /* 0x000fe20000011429 */
[----:B------:R-:W-:Y:S01]  /*2240*/  UISETP.GT.U32.AND UP1, UPT, UR39, 0x7, UPT ;  /* 0x000000072700788c */ /* 0x000fe2000bf24070 */
[-CC-:B------:R-:W-:Y:S01]  /*2250*/  IADD3 R5, RZ, -R4.reuse, -R3.reuse ;  /* 0x80000004ff057210 */ /* 0x180fe20007ffe803 */
[----:B------:R-:W-:Y:S01]  /*2260*/  UISETP.NE.U32.AND UP0, UPT, UR4, 0x1, UPT ;  /* 0x000000010400788c */ /* 0x000fe2000bf05070 */
[----:B------:R-:W-:Y:S01]  /*2270*/  LOP3.LUT R3, R8, 0x40, R3, 0xe2, !PT ;  /* 0x0000004008037812 */ /* 0x000fe200078ee203 */
[----:B------:R-:W-:Y:S01]  /*2280*/  ULDC.64 UR6, c[0x0][0x5d0] ;  /* 0x0001740000067ab9 */ /* 0x000fe20000000a00 */
[----:B------:R-:W-:Y:S01]  /*2290*/  UISETP.LT.U32.AND UP1, UPT, UR40, 0x8, UP1 ;  /* 0x000000082800788c */ /* 0x000fe20008f21070 */
[----:B------:R-:W-:Y:S01]  /*22a0*/  IMAD R8, R0, -0x40, R5 ;  /* 0xffffffc000087824 */ /* 0x000fe200078e0205 */
[----:B------:R-:W-:Y:S01]  /*22b0*/  LOP3.LUT R12, R3, R4, RZ, 0xfc, !PT ;  /* 0x00000004030c7212 */ /* 0x000fe200078efcff */
[----:B------:R-:W-:Y:S01]  /*22c0*/  IMAD.SHL.U32 R3, R44, 0x10, RZ ;  /* 0x000000102c037824 */ /* 0x000fe200078e00ff */
[C---:B------:R-:W-:Y:S01]  /*22d0*/  LOP3.LUT R0, R18.reuse, 0x3, RZ, 0xc0, !PT ;  /* 0x0000000312007812 */ /* 0x040fe200078ec0ff */
[----:B------:R-:W-:Y:S01]  /*22e0*/  IMAD.SHL.U32 R4, R18, 0x2, RZ ;  /* 0x0000000212047824 */ /* 0x000fe200078e00ff */
[----:B------:R-:W-:Y:S01]  /*22f0*/  UISETP.GT.U32.AND UP0, UPT, UR40, 0x7, !UP0 ;  /* 0x000000072800788c */ /* 0x000fe2000c704070 */
[----:B------:R-:W-:Y:S01]  /*2300*/  IMAD.MOV.U32 R13, RZ, RZ, RZ ;  /* 0x000000ffff0d7224 */ /* 0x000fe200078e00ff */
[C---:B--2---:R-:W-:Y:S01]  /*2310*/  ISETP.GE.AND P0, PT, R3.reuse, R6, PT ;  /* 0x000000060300720c */ /* 0x044fe20003f06270 */
[----:B------:R-:W-:Y:S01]  /*2320*/  IMAD R0, R0, -0x2, R6 ;  /* 0xfffffffe00007824 */ /* 0x000fe200078e0206 */
[----:B------:R-:W-:Y:S01]  /*2330*/  LOP3.LUT R4, R3, 0x6, R4, 0xf8, !PT ;  /* 0x0000000603047812 */ /* 0x000fe200078ef804 */
[----:B------:R-:W-:Y:S01]  /*2340*/  IMAD R6, R21, UR6, RZ ;  /* 0x0000000615067c24 */ /* 0x000fe2000f8e02ff */
[----:B------:R-:W-:Y:S01]  /*2350*/  ISETP.GE.OR P0, PT, R9, UR8, P0 ;  /* 0x0000000809007c0c */ /* 0x000fe20008706670 */
[----:B------:R-:W-:Y:S01]  /*2360*/  USEL UR5, URZ, 0x1, !UP1 ;  /* 0x000000013f057887 */ /* 0x000fe2000c800000 */
[----:B------:R-:W-:Y:S01]  /*2370*/  SHF.R.S32.HI R5, RZ, 0x1f, R4 ;  /* 0x0000001fff057819 */ /* 0x000fe20000011404 */
[----:B------:R-:W-:Y:S01]  /*2380*/  USEL UR4, URZ, 0x1, !UP0 ;  /* 0x000000013f047887 */ /* 0x000fe2000c000000 */
[----:B------:R-:W-:Y:S01]  /*2390*/  IMAD R11, R41, UR7, R6 ;  /* 0x00000007290b7c24 */ /* 0x000fe2000f8e0206 */
[----:B------:R-:W-:Y:S01]  /*23a0*/  ULOP3.LUT UR39, UR39, 0x7, URZ, 0xc0, !UPT ;  /* 0x0000000727277892 */ /* 0x000fe2000f8ec03f */
[----:B------:R-:W-:Y:S01]  /*23b0*/  IADD3 R60, -R9, UR8, R8 ;  /* 0x00000008093c7c10 */ /* 0x000fe2000fffe108 */
[----:B------:R-:W-:Y:S01]  /*23c0*/  IMAD.WIDE.U32 R6, R41, UR6, R4 ;  /* 0x0000000629067c25 */ /* 0x000fe2000f8e0004 */
[----:B------:R-:W-:-:S03]  /*23d0*/  ULOP3.LUT UR38, UR4, UR38, UR5, 0x96, !UPT ;  /* 0x0000002604267292 */ /* 0x000fc6000f8e9605 */
[----:B------:R-:W-:Y:S02]  /*23e0*/  IMAD.IADD R3, R0, 0x1, -R3 ;  /* 0x0000000100037824 */ /* 0x000fe400078e0a03 */
[----:B------:R-:W-:Y:S02]  /*23f0*/  IMAD.IADD R7, R7, 0x1, R11 ;  /* 0x0000000107077824 */ /* 0x000fe400078e020b */
[----:B------:R-:W-:-:S04]  /*2400*/  IMAD.WIDE R12, R45, 0xc0, R12 ;  /* 0x000000c02d0c7825 */ /* 0x000fc800078e020c */
[----:B------:R-:W-:Y:S01]  /*2410*/  IMAD.MOV.U32 R0, RZ, RZ, -0x1 ;  /* 0xffffffffff007424 */ /* 0x000fe200078e00ff */
[----:B------:R-:W-:Y:S06]  /*2420*/  @P0 BRA `(.L_x_33) ;  /* 0x0000001400640947 */ /* 0x000fec0003800000 */
[----:B------:R-:W0:Y:S01]  /*2430*/  LDC.64 R10, c[0x0][0x5c8] ;  /* 0x00017200ff0a7b82 */ /* 0x000e220000000a00 */
[----:B-----5:R-:W-:Y:S01]  /*2440*/  FSETP.NEU.AND P1, PT, R42, RZ, PT ;  /* 0x000000ff2a00720b */ /* 0x020fe20003f2d000 */
[----:B------:R-:W-:Y:S01]  /*2450*/  BSSY B0, `(.L_x_33) ;  /* 0x0000156000007945 */ /* 0x000fe20003800000 */
[----:B------:R-:W-:-:S04]  /*2460*/  ISETP.GT.AND P2, PT, R60, RZ, PT ;  /* 0x000000ff3c00720c */ /* 0x000fc80003f44270 */
[----:B------:R-:W-:Y:S01]  /*2470*/  ISETP.GT.AND P0, PT, R3, RZ, P2 ;  /* 0x000000ff0300720c */ /* 0x000fe20001704270 */
[-C--:B0-----:R-:W-:Y:S02]  /*2480*/  IMAD R8, R13, R10.reuse, RZ ;  /* 0x0000000a0d087224 */ /* 0x081fe400078e02ff */
[----:B------:R-:W-:-:S04]  /*2490*/  IMAD.WIDE.U32 R50, R12, R10, R6 ;  /* 0x0000000a0c327225 */ /* 0x000fc800078e0006 */
[----:B------:R-:W-:-:S04]  /*24a0*/  IMAD R7, R12, R11, R8 ;  /* 0x0000000b0c077224 */ /* 0x000fc800078e0208 */
[----:B------:R-:W-:Y:S01]  /*24b0*/  IMAD.IADD R53, R51, 0x1, R7 ;  /* 0x0000000133357824 */ /* 0x000fe200078e0207 */
[----:B------:R-:W-:Y:S06]  /*24c0*/  @!P1 BRA `(.L_x_34) ;  /* 0x0000000c00dc9947 */ /* 0x000fec0003800000 */
[----:B------:R-:W0:Y:S01]  /*24d0*/  LDC.64 R8, c[0x0][0x5b8] ;  /* 0x00016e00ff087b82 */ /* 0x000e220000000a00 */
[----:B------:R-:W-:-:S07]  /*24e0*/  ULDC.64 UR4, c[0x0][0x5c0] ;  /* 0x0001700000047ab9 */ /* 0x000fce0000000a00 */
[----:B------:R-:W1:Y:S08]  /*24f0*/  LDC.64 R14, c[0x0][0x5b0] ;  /* 0x00016c00ff0e7b82 */ /* 0x000e700000000a00 */
[----:B------:R-:W2:Y:S01]  /*2500*/  LDC.64 R6, c[0x0][0x5a8] ;  /* 0x00016a00ff067b82 */ /* 0x000ea20000000a00 */
[-C--:B0-----:R-:W-:Y:S02]  /*2510*/  IMAD R20, R21, R8.reuse, RZ ;  /* 0x0000000815147224 */ /* 0x081fe400078e02ff */
[----:B------:R-:W-:-:S04]  /*2520*/  IMAD.WIDE.U32 R44, R41, R8, R4 ;  /* 0x00000008292c7225 */ /* 0x000fc800078e0004 */
[----:B------:R-:W-:Y:S02]  /*2530*/  IMAD R63, R41, R9, R20 ;  /* 0x00000009293f7224 */ /* 0x000fe400078e0214 */
[-C--:B-1----:R-:W-:Y:S02]  /*2540*/  IMAD R9, R13, R14.reuse, RZ ;  /* 0x0000000e0d097224 */ /* 0x082fe400078e02ff */
[----:B------:R-:W-:Y:S02]  /*2550*/  IMAD.IADD R21, R45, 0x1, R63 ;  /* 0x000000012d157824 */ /* 0x000fe400078e023f */
[----:B------:R-:W-:Y:S02]  /*2560*/  IMAD.MOV.U32 R20, RZ, RZ, R44 ;  /* 0x000000ffff147224 */ /* 0x000fe400078e002c */
[C---:B------:R-:W-:Y:S02]  /*2570*/  IMAD R65, R12.reuse, R15, R9 ;  /* 0x0000000f0c417224 */ /* 0x040fe400078e0209 */
[----:B------:R-:W-:-:S04]  /*2580*/  IMAD.WIDE.U32 R46, R12, R14, R20 ;  /* 0x0000000e0c2e7225 */ /* 0x000fc800078e0014 */
[----:B------:R-:W-:Y:S01]  /*2590*/  IMAD.IADD R9, R47, 0x1, R65 ;  /* 0x000000012f097824 */ /* 0x000fe200078e0241 */
[----:B--2---:R-:W-:-:S04]  /*25a0*/  LEA R48, P1, R46, R6, 0x1 ;  /* 0x000000062e307211 */ /* 0x004fc800078208ff */
[----:B------:R-:W-:-:S05]  /*25b0*/  LEA.HI.X R49, R46, R7, R9, 0x1, P1 ;  /* 0x000000072e317211 */ /* 0x000fca00008f0c09 */
[----:B------:R-:W2:Y:S01]  /*25c0*/  @P0 LDG.E.LTC128B.U16 R9, desc[UR36][R48.64] ;  /* 0x0000002430090981 */ /* 0x000ea2000c1e1520 */
[----:B------:R-:W-:Y:S01]  /*25d0*/  LEA R52, P1, R50, UR4, 0x1 ;  /* 0x0000000432347c11 */ /* 0x000fe2000f8208ff */
[----:B------:R-:W-:Y:S01]  /*25e0*/  IMAD.WIDE.U32 R46, R12, R14, R4 ;  /* 0x0000000e0c2e7225 */ /* 0x000fe200078e0004 */
[----:B------:R-:W-:Y:S02]  /*25f0*/  BSSY B1, `(.L_x_35) ;  /* 0x0000012000017945 */ /* 0x000fe40003800000 */
[----:B------:R-:W-:Y:S01]  /*2600*/  LEA.HI.X R53, R50, UR5, R53, 0x1, P1 ;  /* 0x0000000532357c11 */ /* 0x000fe200088f0c35 */
[----:B------:R-:W-:Y:S01]  /*2610*/  IMAD.IADD R47, R65, 0x1, R47 ;  /* 0x00000001412f7824 */ /* 0x000fe200078e022f */
[----:B------:R-:W-:Y:S01]  /*2620*/  ISETP.GT.AND P1, PT, R3, 0x1, P2 ;  /* 0x000000010300780c */ /* 0x000fe20001724270 */
[----:B------:R-:W-:-:S03]  /*2630*/  IMAD.WIDE.U32 R46, R41, R8, R46 ;  /* 0x00000008292e7225 */ /* 0x000fc600078e002e */
[----:B------:R-:W-:Y:S01]  /*2640*/  LEA R50, P3, R46, R6, 0x1 ;  /* 0x000000062e327211 */ /* 0x000fe200078608ff */
[----:B--2---:R-:W-:-:S05]  /*2650*/  HADD2.F32 R51, -RZ, R9.H0_H0 ;  /* 0x20000009ff337230 */ /* 0x004fca0000004100 */
[----:B------:R-:W-:-:S04]  /*2660*/  FMUL R51, R51, R42 ;  /* 0x0000002a33337220 */ /* 0x000fc80000400000 */
[----:B------:R-:W-:Y:S01]  /*2670*/  FFMA R51, R32, R40, R51 ;  /* 0x0000002820337223 */ /* 0x000fe20000000033 */
[----:B------:R-:W-:-:S04]  /*2680*/  IMAD.IADD R32, R63, 0x1, R47 ;  /* 0x000000013f207824 */ /* 0x000fc800078e022f */
[----:B------:R-:W-:-:S04]  /*2690*/  F2FP.F16.F32.PACK_AB R51, RZ, R51 ;  /* 0x00000033ff33723e */ /* 0x000fc800000000ff */
[----:B------:R-:W-:Y:S02]  /*26a0*/  PRMT R47, R51, 0x7610, R47 ;  /* 0x00007610332f7816 */ /* 0x000fe4000000002f */
[----:B------:R-:W-:Y:S01]  /*26b0*/  LEA.HI.X R51, R46, R7, R32, 0x1, P3 ;  /* 0x000000072e337211 */ /* 0x000fe200018f0c20 */
[C---:B------:R-:W-:Y:S02]  /*26c0*/  IMAD.SHL.U32 R46, R14.reuse, 0x8, RZ ;  /* 0x000000080e2e7824 */ /* 0x040fe400078e00ff */
[----:B------:R0:W-:Y:S02]  /*26d0*/  @P0 STG.E.U16 desc[UR36][R52.64], R47 ;  /* 0x0000002f34000986 */ /* 0x0001e4000c101524 */
[----:B0-----:R-:W-:Y:S01]  /*26e0*/  SHF.L.U64.HI R47, R14, 0x3, R15 ;  /* 0x000000030e2f7819 */ /* 0x001fe2000001020f */
[----:B------:R-:W-:Y:S06]  /*26f0*/  @!P1 BRA `(.L_x_36) ;  /* 0x0000000000049947 */ /* 0x000fec0003800000 */
[----:B------:R0:W5:Y:S02]  /*2700*/  LDG.E.LTC128B.U16 R9, desc[UR36][R50.64+0x2] ;  /* 0x0000022432097981 */ /* 0x000164000c1e1520 */
.L_x_36:
[----:B------:R-:W-:Y:S05]  /*2710*/  BSYNC B1 ;  /* 0x0000000000017941 */ /* 0x000fea0003800000 */
.L_x_35:
[----:B-----5:R-:W-:Y:S01]  /*2720*/  HADD2.F32 R49, -RZ, R9.H0_H0 ;  /* 0x20000009ff317230 */ /* 0x020fe20000004100 */
[----:B------:R-:W-:Y:S01]  /*2730*/  ISETP.GT.AND P0, PT, R60, 0x8, PT ;  /* 0x000000083c00780c */ /* 0x000fe20003f04270 */
[----:B------:R-:W-:Y:S01]  /*2740*/  IMAD.WIDE.U32 R54, R12, R14, R46 ;  /* 0x0000000e0c367225 */ /* 0x000fe200078e002e */
[----:B------:R-:W-:-:S03]  /*2750*/  PRMT R58, R9, 0x7610, R58 ;  /* 0x00007610093a7816 */ /* 0x000fc6000000003a */
[----:B------:R-:W-:Y:S01]  /*2760*/  FMUL R32, R49, R42 ;  /* 0x0000002a31207220 */ /* 0x000fe20000400000 */
[----:B------:R-:W-:Y:S01]  /*2770*/  IMAD.IADD R67, R65, 0x1, R55 ;  /* 0x0000000141437824 */ /* 0x000fe200078e0237 */
[----:B------:R-:W-:Y:S02]  /*2780*/  IADD3 R48, P4, R44, R54, RZ ;  /* 0x000000362c307210 */ /* 0x000fe40007f9e0ff */
[----:B------:R-:W-:Y:S01]  /*2790*/  FFMA R33, R33, R40, R32 ;  /* 0x0000002821217223 */ /* 0x000fe20000000020 */
[----:B------:R-:W-:Y:S02]  /*27a0*/  ISETP.GT.AND P3, PT, R3, RZ, P0 ;  /* 0x000000ff0300720c */ /* 0x000fe40000764270 */
[----:B------:R-:W-:Y:S01]  /*27b0*/  IMAD.X R49, R67, 0x1, R21, P4 ;  /* 0x0000000143317824 */ /* 0x000fe200020e0615 */
[----:B------:R-:W-:Y:S02]  /*27c0*/  LEA R32, P4, R48, R6, 0x1 ;  /* 0x0000000630207211 */ /* 0x000fe400078808ff */
[----:B------:R-:W-:-:S02]  /*27d0*/  F2FP.F16.F32.PACK_AB R56, RZ, R33 ;  /* 0x00000021ff38723e */ /* 0x000fc400000000ff */
[--C-:B------:R-:W-:Y:S02]  /*27e0*/  LEA.HI.X R33, R48, R7, R49.reuse, 0x1, P4 ;  /* 0x0000000730217211 */ /* 0x100fe400020f0c31 */
[----:B------:R-:W-:-:S05]  /*27f0*/  PRMT R49, R56, 0x7610, R49 ;  /* 0x0000761038317816 */ /* 0x000fca0000000031 */
[----:B------:R1:W-:Y:S04]  /*2800*/  @P1 STG.E.U16 desc[UR36][R52.64+0x2], R49 ;  /* 0x0000023134001986 */ /* 0x0003e8000c101524 */
[----:B------:R2:W3:Y:S01]  /*2810*/  @P3 LDG.E.LTC128B.U16 R58, desc[UR36][R32.64] ;  /* 0x00000024203a3981 */ /* 0x0004e2000c1e1520 */
[C---:B------:R-:W-:Y:S01]  /*2820*/  IMAD.SHL.U32 R59, R10.reuse, 0x10, RZ ;  /* 0x000000100a3b7824 */ /* 0x040fe200078e00ff */
[----:B------:R-:W-:Y:S01]  /*2830*/  SHF.L.U64.HI R61, R10, 0x4, R11 ;  /* 0x000000040a3d7819 */ /* 0x000fe2000001020b */
[----:B------:R-:W-:Y:S01]  /*2840*/  BSSY B1, `(.L_x_37) ;  /* 0x0000011000017945 */ /* 0x000fe20003800000 */
[----:B------:R-:W-:Y:S02]  /*2850*/  IADD3 R48, P1, R4, R54, RZ ;  /* 0x0000003604307210 */ /* 0x000fe40007f3e0ff */
[----:B------:R-:W-:-:S03]  /*2860*/  IADD3 R56, P4, R59, R52, RZ ;  /* 0x000000343b387210 */ /* 0x000fc60007f9e0ff */
[----:B-1----:R-:W-:Y:S01]  /*2870*/  IMAD.X R49, R5, 0x1, R67, P1 ;  /* 0x0000000105317824 */ /* 0x002fe200008e0643 */
[----:B------:R-:W-:Y:S01]  /*2880*/  ISETP.GT.AND P1, PT, R3, 0x1, P0 ;  /* 0x000000010300780c */ /* 0x000fe20000724270 */
[----:B------:R-:W-:Y:S02]  /*2890*/  IMAD.X R57, R61, 0x1, R53, P4 ;  /* 0x000000013d397824 */ /* 0x000fe400020e0635 */
[----:B------:R-:W-:-:S03]  /*28a0*/  IMAD.WIDE.U32 R48, R41, R8, R48 ;  /* 0x0000000829307225 */ /* 0x000fc600078e0030 */
[----:B--2---:R-:W-:Y:S01]  /*28b0*/  LEA R32, P5, R48, R6, 0x1 ;  /* 0x0000000630207211 */ /* 0x004fe200078a08ff */
[----:B---3--:R-:W-:-:S05]  /*28c0*/  HADD2.F32 R9, -RZ, R58.H0_H0 ;  /* 0x2000003aff097230 */ /* 0x008fca0000004100 */
[----:B------:R-:W-:-:S04]  /*28d0*/  FMUL R9, R9, R42 ;  /* 0x0000002a09097220 */ /* 0x000fc80000400000 */
[----:B------:R-:W-:Y:S01]  /*28e0*/  FFMA R9, R34, R40, R9 ;  /* 0x0000002822097223 */ /* 0x000fe20000000009 */
[----:B------:R-:W-:-:S04]  /*28f0*/  IMAD.IADD R34, R63, 0x1, R49 ;  /* 0x000000013f227824 */ /* 0x000fc800078e0231 */
[----:B------:R-:W-:Y:S02]  /*2900*/  F2FP.F16.F32.PACK_AB R9, RZ, R9 ;  /* 0x00000009ff09723e */ /* 0x000fe400000000ff */
[----:B------:R-:W-:-:S03]  /*2910*/  LEA.HI.X R33, R48, R7, R34, 0x1, P5 ;  /* 0x0000000730217211 */ /* 0x000fc600028f0c22 */
[----:B------:R1:W-:Y:S01]  /*2920*/  @P3 STG.E.U16 desc[UR36][R56.64], R9 ;  /* 0x0000000938003986 */ /* 0x0003e2000c101524 */
[----:B------:R-:W-:Y:S05]  /*2930*/  @!P1 BRA `(.L_x_38) ;  /* 0x0000000000049947 */ /* 0x000fea0003800000 */
[----:B------:R2:W5:Y:S02]  /*2940*/  LDG.E.LTC128B.U16 R58, desc[UR36][R32.64+0x2] ;  /* 0x00000224203a7981 */ /* 0x000564000c1e1520 */
.L_x_38:
[----:B------:R-:W-:Y:S05]  /*2950*/  BSYNC B1 ;  /* 0x0000000000017941 */ /* 0x000fea0003800000 */
.L_x_37:
[----:B-1---5:R-:W-:Y:S01]  /*2960*/  HADD2.F32 R9, -RZ, R58.H0_H0 ;  /* 0x2000003aff097230 */ /* 0x022fe20000004100 */
[----:B------:R-:W-:Y:S01]  /*2970*/  ISETP.GT.AND P3, PT, R3, 0x8, P2 ;  /* 0x000000080300780c */ /* 0x000fe20001764270 */
[----:B------:R-:W-:Y:S03]  /*2980*/  BSSY B1, `(.L_x_39) ;  /* 0x0000007000017945 */ /* 0x000fe60003800000 */
[----:B------:R-:W-:-:S04]  /*2990*/  FMUL R34, R9, R42 ;  /* 0x0000002a09227220 */ /* 0x000fc80000400000 */
[----:B------:R-:W-:-:S05]  /*29a0*/  FFMA R34, R35, R40, R34 ;  /* 0x0000002823227223 */ /* 0x000fca0000000022 */
[----:B------:R-:W-:-:S05]  /*29b0*/  F2FP.F16.F32.PACK_AB R34, RZ, R34 ;  /* 0x00000022ff22723e */ /* 0x000fca00000000ff */
[----:B------:R1:W-:Y:S01]  /*29c0*/  @P1 STG.E.U16 desc[UR36][R56.64+0x2], R34 ;  /* 0x0000022238001986 */ /* 0x0003e2000c101524 */
[----:B------:R-:W-:Y:S05]  /*29d0*/  @!P3 BRA `(.L_x_40) ;  /* 0x000000000004b947 */ /* 0x000fea0003800000 */
[----:B------:R3:W5:Y:S02]  /*29e0*/  LDG.E.LTC128B.U16 R58, desc[UR36][R50.64+0x10] ;  /* 0x00001024323a7981 */ /* 0x000764000c1e1520 */
.L_x_40:
[----:B------:R-:W-:Y:S05]  /*29f0*/  BSYNC B1 ;  /* 0x0000000000017941 */ /* 0x000fea0003800000 */
.L_x_39:
[----:B-----5:R-:W-:Y:S01]  /*2a00*/  HADD2.F32 R9, -RZ, R58.H0_H0 ;  /* 0x2000003aff097230 */ /* 0x020fe20000004100 */
        /* <DEDUP_REMOVED lines=8> */
.L_x_42:
[----:B------:R-:W-:Y:S05]  /*2a90*/  BSYNC B1 ;  /* 0x0000000000017941 */ /* 0x000fea0003800000 */
.L_x_41:
[----:B----45:R-:W-:Y:S01]  /*2aa0*/  HADD2.F32 R9, -RZ, R58.H0_H0 ;  /* 0x2000003aff097230 */ /* 0x030fe20000004100 */
[----:B------:R-:W-:Y:S01]  /*2ab0*/  ISETP.GT.AND P3, PT, R3, 0x8, P0 ;  /* 0x000000080300780c */ /* 0x000fe20000764270 */
[----:B------:R-:W-:Y:S03]  /*2ac0*/  BSSY B1, `(.L_x_43) ;  /* 0x0000007000017945 */ /* 0x000fe60003800000 */
[----:B-1----:R-:W-:-:S04]  /*2ad0*/  FMUL R34, R9, R42 ;  /* 0x0000002a09227220 */ /* 0x002fc80000400000 */
[----:B------:R-:W-:-:S05]  /*2ae0*/  FFMA R34, R37, R40, R34 ;  /* 0x0000002825227223 */ /* 0x000fca0000000022 */
[----:B------:R-:W-:-:S05]  /*2af0*/  F2FP.F16.F32.PACK_AB R34, RZ, R34 ;  /* 0x00000022ff22723e */ /* 0x000fca00000000ff */
[----:B------:R1:W-:Y:S01]  /*2b00*/  @P2 STG.E.U16 desc[UR36][R52.64+0x12], R34 ;  /* 0x0000122234002986 */ /* 0x0003e2000c101524 */
[----:B------:R-:W-:Y:S05]  /*2b10*/  @!P3 BRA `(.L_x_44) ;  /* 0x000000000004b947 */ /* 0x000fea0003800000 */
[----:B------:R4:W5:Y:S02]  /*2b20*/  LDG.E.LTC128B.U16 R58, desc[UR36][R32.64+0x10] ;  /* 0x00001024203a7981 */ /* 0x000964000c1e1520 */
.L_x_44:
[----:B------:R-:W-:Y:S05]  /*2b30*/  BSYNC B1 ;  /* 0x0000000000017941 */ /* 0x000fea0003800000 */
.L_x_43:
        /* <DEDUP_REMOVED lines=9> */
.L_x_46:
[----:B------:R-:W-:Y:S05]  /*2bd0*/  BSYNC B1 ;  /* 0x0000000000017941 */ /* 0x000fea0003800000 */
.L_x_45:
[----:B0-2-4-:R-:W-:Y:S01]  /*2be0*/  IMAD.MOV.U32 R32, RZ, RZ, R54 ;  /* 0x000000ffff207224 */ /* 0x015fe200078e0036 */
[----:B------:R-:W-:Y:S01]  /*2bf0*/  ISETP.GT.AND P0, PT, R60, 0x80, PT ;  /* 0x000000803c00780c */ /* 0x000fe20003f04270 */
[----:B------:R-:W-:Y:S02]  /*2c00*/  IMAD.MOV.U32 R33, RZ, RZ, R67 ;  /* 0x000000ffff217224 */ /* 0x000fe400078e0043 */
[----:B-----5:R-:W-:Y:S01]  /*2c10*/  HADD2.F32 R9, -RZ, R58.H0_H0 ;  /* 0x2000003aff097230 */ /* 0x020fe20000004100 */
[----:B------:R-:W-:Y:S01]  /*2c20*/  ISETP.GT.AND P2, PT, R3, RZ, P0 ;  /* 0x000000ff0300720c */ /* 0x000fe20000744270 */
[----:B------:R-:W-:-:S04]  /*2c30*/  IMAD.WIDE.U32 R48, R14, 0x78, R32 ;  /* 0x000000780e307825 */ /* 0x000fc800078e0020 */
[----:B------:R-:W-:Y:S01]  /*2c40*/  FMUL R32, R9, R42 ;  /* 0x0000002a09207220 */ /* 0x000fe20000400000 */
[----:B------:R-:W-:Y:S01]  /*2c50*/  IMAD R15, R15, 0x78, RZ ;  /* 0x000000780f0f7824 */ /* 0x000fe200078e02ff */
[----:B------:R-:W-:Y:S02]  /*2c60*/  IADD3 R9, P3, R44, R48, RZ ;  /* 0x000000302c097210 */ /* 0x000fe40007f7e0ff */
[----:B------:R-:W-:Y:S01]  /*2c70*/  FFMA R39, R39, R40, R32 ;  /* 0x0000002827277223 */ /* 0x000fe20000000020 */
[----:B-1----:R-:W-:-:S04]  /*2c80*/  IMAD.IADD R53, R49, 0x1, R15 ;  /* 0x0000000131357824 */ /* 0x002fc800078e020f */
[----:B------:R-:W-:Y:S01]  /*2c90*/  IMAD.X R34, R53, 0x1, R21, P3 ;  /* 0x0000000135227824 */ /* 0x000fe200018e0615 */
[C---:B------:R-:W-:Y:S02]  /*2ca0*/  LEA R32, P3, R9.reuse, R6, 0x1 ;  /* 0x0000000609207211 */ /* 0x040fe400078608ff */
[----:B------:R-:W-:Y:S02]  /*2cb0*/  F2FP.F16.F32.PACK_AB R39, RZ, R39 ;  /* 0x00000027ff27723e */ /* 0x000fe400000000ff */
[----:B------:R-:W-:-:S03]  /*2cc0*/  LEA.HI.X R33, R9, R7, R34, 0x1, P3 ;  /* 0x0000000709217211 */ /* 0x000fc600018f0c22 */
[----:B------:R0:W-:Y:S04]  /*2cd0*/  @P1 STG.E.U16 desc[UR36][R56.64+0x12], R39 ;  /* 0x0000122738001986 */ /* 0x0001e8000c101524 */
[----:B------:R1:W2:Y:S01]  /*2ce0*/  @P2 LDG.E.LTC128B.U16 R58, desc[UR36][R32.64] ;  /* 0x00000024203a2981 */ /* 0x0002a2000c1e1520 */
[----:B------:R-:W-:Y:S01]  /*2cf0*/  IMAD.WIDE.U32 R34, R14, 0x78, R46 ;  /* 0x000000780e227825 */ /* 0x000fe200078e002e */
[----:B------:R-:W-:Y:S01]  /*2d00*/  ISETP.GT.AND P3, PT, R3, 0x1, P0 ;  /* 0x000000010300780c */ /* 0x000fe20000764270 */
[----:B------:R-:W-:Y:S02]  /*2d10*/  BSSY B1, `(.L_x_47) ;  /* 0x0000016000017945 */ /* 0x000fe40003800000 */
[----:B---3--:R-:W-:Y:S02]  /*2d20*/  IMAD R51, R11, 0xf0, RZ ;  /* 0x000000f00b337824 */ /* 0x008fe400078e02ff */
[----:B------:R-:W-:-:S02]  /*2d30*/  IMAD.IADD R35, R15, 0x1, R35 ;  /* 0x000000010f237824 */ /* 0x000fc400078e0223 */
[----:B0-----:R-:W-:Y:S01]  /*2d40*/  IMAD.WIDE.U32 R56, R10, 0xf0, R56 ;  /* 0x000000f00a387825 */ /* 0x001fe200078e0038 */
[----:B-1----:R-:W-:-:S03]  /*2d50*/  IADD3 R32, P4, R46, R34, RZ ;  /* 0x000000222e207210 */ /* 0x002fc60007f9e0ff */
[----:B------:R-:W-:Y:S02]  /*2d60*/  IMAD.IADD R11, R57, 0x1, R51 ;  /* 0x00000001390b7824 */ /* 0x000fe400078e0233 */
[----:B------:R-:W-:-:S03]  /*2d70*/  IMAD.WIDE.U32 R36, R12, R14, R34 ;  /* 0x0000000e0c247225 */ /* 0x000fc600078e0022 */
[----:B------:R-:W-:-:S04]  /*2d80*/  IADD3 R36, P1, R4, R36, RZ ;  /* 0x0000002404247210 */ /* 0x000fc80007f3e0ff */
[----:B------:R-:W-:-:S03]  /*2d90*/  IADD3.X R37, R5, R65, R37, P1, !PT ;  /* 0x0000004105257210 */ /* 0x000fc60000ffe425 */
[----:B------:R-:W-:-:S03]  /*2da0*/  IMAD.WIDE.U32 R36, R41, R8, R36 ;  /* 0x0000000829247225 */ /* 0x000fc600078e0024 */
[----:B------:R-:W-:Y:S01]  /*2db0*/  LEA R38, P1, R36, R6, 0x1 ;  /* 0x0000000624267211 */ /* 0x000fe200078208ff */
[----:B--2---:R-:W-:-:S05]  /*2dc0*/  HADD2.F32 R9, -RZ, R58.H0_H0 ;  /* 0x2000003aff097230 */ /* 0x004fca0000004100 */
[----:B------:R-:W-:-:S04]  /*2dd0*/  FMUL R9, R9, R42 ;  /* 0x0000002a09097220 */ /* 0x000fc80000400000 */
[----:B------:R-:W-:-:S05]  /*2de0*/  FFMA R9, R24, R40, R9 ;  /* 0x0000002818097223 */ /* 0x000fca0000000009 */
[----:B------:R-:W-:Y:S01]  /*2df0*/  F2FP.F16.F32.PACK_AB R10, RZ, R9 ;  /* 0x00000009ff0a723e */ /* 0x000fe200000000ff */
[----:B------:R-:W-:-:S03]  /*2e00*/  IMAD.IADD R9, R63, 0x1, R37 ;  /* 0x000000013f097824 */ /* 0x000fc600078e0225 */
[----:B------:R-:W-:Y:S01]  /*2e10*/  PRMT R15, R10, 0x7610, R15 ;  /* 0x000076100a0f7816 */ /* 0x000fe2000000000f */
[----:B------:R-:W-:Y:S01]  /*2e20*/  @P2 IMAD.MOV.U32 R10, RZ, RZ, R56 ;  /* 0x000000ffff0a2224 */ /* 0x000fe200078e0038 */
[----:B------:R-:W-:-:S04]  /*2e30*/  LEA.HI.X R39, R36, R7, R9, 0x1, P1 ;  /* 0x0000000724277211 */ /* 0x000fc800008f0c09 */
[----:B------:R0:W-:Y:S01]  /*2e40*/  @P2 STG.E.U16 desc[UR36][R10.64], R15 ;  /* 0x0000000f0a002986 */ /* 0x0001e2000c101524 */
[----:B------:R-:W-:Y:S05]  /*2e50*/  @!P3 BRA `(.L_x_48) ;  /* 0x000000000004b947 */ /* 0x000fea0003800000 */
[----:B------:R1:W5:Y:S02]  /*2e60*/  LDG.E.LTC128B.U16 R58, desc[UR36][R38.64+0x2] ;  /* 0x00000224263a7981 */ /* 0x000364000c1e1520 */
.L_x_48:
[----:B------:R-:W-:Y:S05]  /*2e70*/  BSYNC B1 ;  /* 0x0000000000017941 */ /* 0x000fea0003800000 */
.L_x_47:
[----:B-----5:R-:W-:Y:S01]  /*2e80*/  HADD2.F32 R9, -RZ, R58.H0_H0 ;  /* 0x2000003aff097230 */ /* 0x020fe20000004100 */
[----:B------:R-:W-:Y:S01]  /*2e90*/  ISETP.GT.AND P1, PT, R60, 0x88, PT ;  /* 0x000000883c00780c */ /* 0x000fe20003f24270 */
[----:B------:R-:W-:Y:S01]  /*2ea0*/  @P3 IMAD.MOV.U32 R24, RZ, RZ, R56 ;  /* 0x000000ffff183224 */ /* 0x000fe200078e0038 */
[----:B------:R-:W-:Y:S01]  /*2eb0*/  BSSY B1, `(.L_x_49) ;  /* 0x0000010000017945 */ /* 0x000fe20003800000 */
[----:B------:R-:W-:Y:S02]  /*2ec0*/  IMAD.X R33, R35, 0x1, R47, P4 ;  /* 0x0000000123217824 */ /* 0x000fe400020e062f */
[----:B------:R-:W-:Y:S01]  /*2ed0*/  FMUL R20, R9, R42 ;  /* 0x0000002a09147220 */ /* 0x000fe20000400000 */
[----:B------:R-:W-:Y:S01]  /*2ee0*/  IADD3 R44, P2, P4, R44, R48, R46 ;  /* 0x000000302c2c7210 */ /* 0x000fe20007c5e02e */
[----:B0-----:R-:W-:-:S04]  /*2ef0*/  IMAD.WIDE.U32 R14, R12, R14, R32 ;  /* 0x0000000e0c0e7225 */ /* 0x001fc800078e0020 */
[----:B------:R-:W-:Y:S01]  /*2f00*/  FFMA R20, R25, R40, R20 ;  /* 0x0000002819147223 */ /* 0x000fe20000000014 */
[----:B------:R-:W-:Y:S01]  /*2f10*/  IADD3.X R21, R21, R53, R47, P2, P4 ;  /* 0x0000003515157210 */ /* 0x000fe200017e842f */
[----:B------:R-:W-:Y:S01]  /*2f20*/  @P3 IMAD.MOV.U32 R25, RZ, RZ, R11 ;  /* 0x000000ffff193224 */ /* 0x000fe200078e000b */
[----:B------:R-:W-:Y:S02]  /*2f30*/  ISETP.GT.AND P2, PT, R3, RZ, P1 ;  /* 0x000000ff0300720c */ /* 0x000fe40000f44270 */
[----:B------:R-:W-:Y:S02]  /*2f40*/  F2FP.F16.F32.PACK_AB R9, RZ, R20 ;  /* 0x00000014ff09723e */ /* 0x000fe400000000ff */
[----:B------:R-:W-:Y:S02]  /*2f50*/  LEA R12, P4, R44, R6, 0x1 ;  /* 0x000000062c0c7211 */ /* 0x000fe400078808ff */
[----:B------:R-:W-:Y:S01]  /*2f60*/  IADD3 R20, P5, R4, R14, RZ ;  /* 0x0000000e04147210 */ /* 0x000fe20007fbe0ff */
[----:B------:R0:W-:Y:S01]  /*2f70*/  @P3 STG.E.U16 desc[UR36][R24.64+0x2], R9 ;  /* 0x0000020918003986 */ /* 0x0001e2000c101524 */
[----:B------:R-:W-:-:S05]  /*2f80*/  LEA.HI.X R13, R44, R7, R21, 0x1, P4 ;  /* 0x000000072c0d7211 */ /* 0x000fca00020f0c15 */
[----:B------:R-:W-:Y:S06]  /*2f90*/  @!P2 BRA `(.L_x_50) ;  /* 0x000000000004a947 */ /* 0x000fec0003800000 */
[----:B------:R2:W5:Y:S02]  /*2fa0*/  LDG.E.LTC128B.U16 R58, desc[UR36][R12.64] ;  /* 0x000000240c3a7981 */ /* 0x000564000c1e1520 */
.L_x_50:
[----:B------:R-:W-:Y:S05]  /*2fb0*/  BSYNC B1 ;  /* 0x0000000000017941 */ /* 0x000fea0003800000 */
.L_x_49:
[----:B0----5:R-:W-:Y:S01]  /*2fc0*/  HADD2.F32 R9, -RZ, R58.H0_H0 ;  /* 0x2000003aff097230 */ /* 0x021fe20000004100 */
[----:B------:R-:W-:Y:S01]  /*2fd0*/  IADD3.X R21, R5, R65, R15, P5, !PT ;  /* 0x0000004105157210 */ /* 0x000fe20002ffe40f */
[----:B------:R-:W-:Y:S01]  /*2fe0*/  BSSY B1, `(.L_x_51) ;  /* 0x000000e000017945 */ /* 0x000fe20003800000 */
[----:B------:R-:W-:Y:S02]  /*2ff0*/  IADD3 R4, P4, R59, R56, RZ ;  /* 0x000000383b047210 */ /* 0x000fe40007f9e0ff */
[----:B------:R-:W-:Y:S01]  /*3000*/  FMUL R5, R9, R42 ;  /* 0x0000002a09057220 */ /* 0x000fe20000400000 */
[----:B------:R-:W-:Y:S01]  /*3010*/  ISETP.GT.AND P3, PT, R3, 0x1, P1 ;  /* 0x000000010300780c */ /* 0x000fe20000f64270 */
[----:B------:R-:W-:-:S04]  /*3020*/  IMAD.WIDE.U32 R8, R41, R8, R20 ;  /* 0x0000000829087225 */ /* 0x000fc800078e0014 */
[----:B------:R-:W-:Y:S01]  /*3030*/  FFMA R5, R26, R40, R5 ;  /* 0x000000281a057223 */ /* 0x000fe20000000005 */
[----:B------:R-:W-:Y:S01]  /*3040*/  IMAD.IADD R9, R63, 0x1, R9 ;  /* 0x000000013f097824 */ /* 0x000fe200078e0209 */
[----:B------:R-:W-:-:S03]  /*3050*/  LEA R6, P5, R8, R6, 0x1 ;  /* 0x0000000608067211 */ /* 0x000fc600078a08ff */
[----:B------:R-:W-:Y:S01]  /*3060*/  F2FP.F16.F32.PACK_AB R10, RZ, R5 ;  /* 0x00000005ff0a723e */ /* 0x000fe200000000ff */
[----:B------:R-:W-:Y:S01]  /*3070*/  IMAD.X R5, R11, 0x1, R61, P4 ;  /* 0x000000010b057824 */ /* 0x000fe200020e063d */
[----:B------:R-:W-:-:S04]  /*3080*/  LEA.HI.X R7, R8, R7, R9, 0x1, P5 ;  /* 0x0000000708077211 */ /* 0x000fc800028f0c09 */
[----:B------:R0:W-:Y:S01]  /*3090*/  @P2 STG.E.U16 desc[UR36][R4.64], R10 ;  /* 0x0000000a04002986 */ /* 0x0001e2000c101524 */
[----:B------:R-:W-:Y:S05]  /*30a0*/  @!P3 BRA `(.L_x_52) ;  /* 0x000000000004b947 */ /* 0x000fea0003800000 */
[----:B------:R3:W5:Y:S02]  /*30b0*/  LDG.E.LTC128B.U16 R58, desc[UR36][R6.64+0x2] ;  /* 0x00000224063a7981 */ /* 0x000764000c1e1520 */
.L_x_52:
[----:B------:R-:W-:Y:S05]  /*30c0*/  BSYNC B1 ;  /* 0x0000000000017941 */ /* 0x000fea0003800000 */
.L_x_51:
        /* <DEDUP_REMOVED lines=9> */
.L_x_54:
[----:B------:R-:W-:Y:S05]  /*3160*/  BSYNC B1 ;  /* 0x0000000000017941 */ /* 0x000fea0003800000 */
.L_x_53:
[----:B0---45:R-:W-:Y:S01]  /*3170*/  HADD2.F32 R5, -RZ, R58.H0_H0 ;  /* 0x2000003aff057230 */ /* 0x031fe20000004100 */
[----:B------:R-:W-:Y:S01]  /*3180*/  ISETP.GT.AND P0, PT, R3, 0x9, P0 ;  /* 0x000000090300780c */ /* 0x000fe20000704270 */
[----:B------:R-:W-:Y:S03]  /*3190*/  BSSY B1, `(.L_x_55) ;  /* 0x000000a000017945 */ /* 0x000fe60003800000 */
[----:B------:R-:W-:-:S04]  /*31a0*/  FMUL R5, R5, R42 ;  /* 0x0000002a05057220 */ /* 0x000fc80000400000 */
[----:B------:R-:W-:-:S05]  /*31b0*/  FFMA R5, R28, R40, R5 ;  /* 0x000000281c057223 */ /* 0x000fca0000000005 */
[----:B------:R-:W-:Y:S01]  /*31c0*/  F2FP.F16.F32.PACK_AB R4, RZ, R5 ;  /* 0x00000005ff04723e */ /* 0x000fe200000000ff */
[----:B------:R-:W-:-:S03]  /*31d0*/  IMAD.IADD R5, R51, 0x1, R57 ;  /* 0x0000000133057824 */ /* 0x000fc600078e0239 */
[----:B------:R-:W-:Y:S01]  /*31e0*/  PRMT R8, R4, 0x7610, R8 ;  /* 0x0000761004087816 */ /* 0x000fe20000000008 */
[----:B------:R-:W-:-:S05]  /*31f0*/  @P2 IMAD.MOV.U32 R4, RZ, RZ, R56 ;  /* 0x000000ffff042224 */ /* 0x000fca00078e0038 */
[----:B------:R0:W-:Y:S01]  /*3200*/  @P2 STG.E.U16 desc[UR36][R4.64+0x10], R8 ;  /* 0x0000100804002986 */ /* 0x0001e2000c101524 */
[----:B------:R-:W-:Y:S05]  /*3210*/  @!P0 BRA `(.L_x_56) ;  /* 0x0000000000048947 */ /* 0x000fea0003800000 */
[----:B------:R4:W5:Y:S02]  /*3220*/  LDG.E.LTC128B.U16 R58, desc[UR36][R38.64+0x12] ;  /* 0x00001224263a7981 */ /* 0x000964000c1e1520 */
.L_x_56:
[----:B------:R-:W-:Y:S05]  /*3230*/  BSYNC B1 ;  /* 0x0000000000017941 */ /* 0x000fea0003800000 */
.L_x_55:
[----:B-----5:R-:W-:Y:S01]  /*3240*/  HADD2.F32 R9, -RZ, R58.H0_H0 ;  /* 0x2000003aff097230 */ /* 0x020fe20000004100 */
[----:B------:R-:W-:Y:S01]  /*3250*/  ISETP.GT.AND P2, PT, R3, 0x8, P1 ;  /* 0x000000080300780c */ /* 0x000fe20000f44270 */
[----:B------:R-:W-:Y:S03]  /*3260*/  BSSY B1, `(.L_x_57) ;  /* 0x000000a000017945 */ /* 0x000fe60003800000 */
[----:B0-----:R-:W-:Y:S01]  /*3270*/  FMUL R8, R9, R42 ;  /* 0x0000002a09087220 */ /* 0x001fe20000400000 */
[----:B------:R-:W-:-:S03]  /*3280*/  @P0 IMAD.MOV.U32 R9, RZ, RZ, R5 ;  /* 0x000000ffff090224 */ /* 0x000fc600078e0005 */
[----:B------:R-:W-:-:S05]  /*3290*/  FFMA R8, R29, R40, R8 ;  /* 0x000000281d087223 */ /* 0x000fca0000000008 */
[----:B------:R-:W-:-:S04]  /*32a0*/  F2FP.F16.F32.PACK_AB R8, RZ, R8 ;  /* 0x00000008ff08723e */ /* 0x000fc800000000ff */
[----:B------:R-:W-:Y:S01]  /*32b0*/  PRMT R10, R8, 0x7610, R10 ;  /* 0x00007610080a7816 */ /* 0x000fe2000000000a */
[----:B------:R-:W-:-:S05]  /*32c0*/  @P0 IMAD.MOV.U32 R8, RZ, RZ, R56 ;  /* 0x000000ffff080224 */ /* 0x000fca00078e0038 */
[----:B------:R0:W-:Y:S01]  /*32d0*/  @P0 STG.E.U16 desc[UR36][R8.64+0x12], R10 ;  /* 0x0000120a08000986 */ /* 0x0001e2000c101524 */
[----:B------:R-:W-:Y:S05]  /*32e0*/  @!P2 BRA `(.L_x_58) ;  /* 0x000000000004a947 */ /* 0x000fea0003800000 */
[----:B------:R0:W5:Y:S02]  /*32f0*/  LDG.E.LTC128B.U16 R58, desc[UR36][R6.64+0x10] ;  /* 0x00001024063a7981 */ /* 0x000164000c1e1520 */
.L_x_58:
[----:B------:R-:W-:Y:S05]  /*3300*/  BSYNC B1 ;  /* 0x0000000000017941 */ /* 0x000fea0003800000 */
.L_x_57:
[----:B0----5:R-:W-:Y:S01]  /*3310*/  HADD2.F32 R9, -RZ, R58.H0_H0 ;  /* 0x2000003aff097230 */ /* 0x021fe20000004100 */
[----:B------:R-:W-:Y:S01]  /*3320*/  IADD3 R4, P0, R59, R56, RZ ;  /* 0x000000383b047210 */ /* 0x000fe20007f1e0ff */
[----:B------:R-:W-:Y:S01]  /*3330*/  BSSY B1, `(.L_x_59) ;  /* 0x0000009000017945 */ /* 0x000fe20003800000 */
[----:B------:R-:W-:Y:S02]  /*3340*/  ISETP.GT.AND P1, PT, R3, 0x9, P1 ;  /* 0x000000090300780c */ /* 0x000fe40000f24270 */
[----:B------:R-:W-:Y:S01]  /*3350*/  FMUL R9, R9, R42 ;  /* 0x0000002a09097220 */ /* 0x000fe20000400000 */
[----:B------:R-:W-:-:S03]  /*3360*/  IMAD.X R5, R5, 0x1, R61, P0 ;  /* 0x0000000105057824 */ /* 0x000fc600000e063d */
[----:B------:R-:W-:-:S05]  /*3370*/  FFMA R9, R30, R40, R9 ;  /* 0x000000281e097223 */ /* 0x000fca0000000009 */
[----:B------:R-:W-:-:S05]  /*3380*/  F2FP.F16.F32.PACK_AB R9, RZ, R9 ;  /* 0x00000009ff09723e */ /* 0x000fca00000000ff */
[----:B------:R0:W-:Y:S01]  /*3390*/  @P2 STG.E.U16 desc[UR36][R4.64+0x10], R9 ;  /* 0x0000100904002986 */ /* 0x0001e2000c101524 */
[----:B------:R-:W-:Y:S05]  /*33a0*/  @!P1 BRA `(.L_x_60) ;  /* 0x0000000000049947 */ /* 0x000fea0003800000 */
[----:B------:R0:W5:Y:S02]  /*33b0*/  LDG.E.LTC128B.U16 R58, desc[UR36][R6.64+0x12] ;  /* 0x00001224063a7981 */ /* 0x000164000c1e1520 */
.L_x_60:
[----:B------:R-:W-:Y:S05]  /*33c0*/  BSYNC B1 ;  /* 0x0000000000017941 */ /* 0x000fea0003800000 */
.L_x_59:
[----:B------:R-:W-:Y:S05]  /*33d0*/  @!P1 BRA `(.L_x_61) ;  /* 0x0000000400749947 */ /* 0x000fea0003800000 */
[----:B-----5:R-:W-:-:S05]  /*33e0*/  HADD2.F32 R3, -RZ, R58.H0_H0 ;  /* 0x2000003aff037230 */ /* 0x020fca0000004100 */
[----:B0--3--:R-:W-:-:S04]  /*33f0*/  FMUL R6, R3, R42 ;  /* 0x0000002a03067220 */ /* 0x009fc80000400000 */
[----:B------:R-:W-:-:S05]  /*3400*/  FFMA R6, R31, R40, R6 ;  /* 0x000000281f067223 */ /* 0x000fca0000000006 */
[----:B------:R-:W-:-:S05]  /*3410*/  F2FP.F16.F32.PACK_AB R6, RZ, R6 ;  /* 0x00000006ff06723e */ /* 0x000fca00000000ff */
[----:B------:R0:W-:Y:S01]  /*3420*/  STG.E.U16 desc[UR36][R4.64+0x12], R6 ;  /* 0x0000120604007986 */ /* 0x0001e2000c101524 */
[----:B------:R-:W-:Y:S05]  /*3430*/  BRA `(.L_x_61) ;  /* 0x00000004005c7947 */ /* 0x000fea0003800000 */
.L_x_34:
[----:B------:R-:W-:Y:S01]  /*3440*/  ISETP.GT.AND P4, PT, R3, 0x1, P2 ;  /* 0x000000010300780c */ /* 0x000fe20001784270 */
[----:B------:R-:W-:Y:S01]  /*3450*/  ULDC.64 UR4, c[0x0][0x5c0] ;  /* 0x0001700000047ab9 */ /* 0x000fe20000000a00 */
[-C--:B------:R-:W-:Y:S01]  /*3460*/  FMUL R33, R33, R40.reuse ;  /* 0x0000002821217220 */ /* 0x080fe20000400000 */
[----:B------:R-:W-:Y:S01]  /*3470*/  LEA R6, P1, R50, UR4, 0x1 ;  /* 0x0000000432067c11 */ /* 0x000fe2000f8208ff */
[C---:B------:R-:W-:Y:S01]  /*3480*/  IMAD.SHL.U32 R21, R10.reuse, 0x10, RZ ;  /* 0x000000100a157824 */ /* 0x040fe200078e00ff */
[----:B------:R-:W-:Y:S01]  /*3490*/  SHF.L.U64.HI R15, R10, 0x4, R11 ;  /* 0x000000040a0f7819 */ /* 0x000fe2000001020b */
[-C--:B------:R-:W-:Y:S01]  /*34a0*/  FMUL R32, R32, R40.reuse ;  /* 0x0000002820207220 */ /* 0x080fe20000400000 */
[----:B------:R-:W-:Y:S01]  /*34b0*/  LEA.HI.X R7, R50, UR5, R53, 0x1, P1 ;  /* 0x0000000532077c11 */ /* 0x000fe200088f0c35 */
[-C--:B------:R-:W-:Y:S01]  /*34c0*/  FMUL R34, R34, R40.reuse ;  /* 0x0000002822227220 */ /* 0x080fe20000400000 */
[----:B------:R-:W-:Y:S01]  /*34d0*/  F2FP.F16.F32.PACK_AB R33, RZ, R33 ;  /* 0x00000021ff21723e */ /* 0x000fe200000000ff */
[-C--:B------:R-:W-:Y:S01]  /*34e0*/  FMUL R35, R35, R40.reuse ;  /* 0x0000002823237220 */ /* 0x080fe20000400000 */
[----:B------:R-:W-:Y:S01]  /*34f0*/  ISETP.GT.AND P3, PT, R60, 0x8, PT ;  /* 0x000000083c00780c */ /* 0x000fe20003f64270 */
[----:B------:R-:W-:Y:S01]  /*3500*/  FMUL R36, R36, R40 ;  /* 0x0000002824247220 */ /* 0x000fe20000400000 */
[----:B------:R-:W-:Y:S01]  /*3510*/  F2FP.F16.F32.PACK_AB R32, RZ, R32 ;  /* 0x00000020ff20723e */ /* 0x000fe200000000ff */
[----:B------:R0:W-:Y:S01]  /*3520*/  @P4 STG.E.U16 desc[UR36][R6.64+0x2], R33 ;  /* 0x0000022106004986 */ /* 0x0001e2000c101524 */
[----:B------:R-:W-:Y:S01]  /*3530*/  IADD3 R8, P4, R21, R6, RZ ;  /* 0x0000000615087210 */ /* 0x000fe20007f9e0ff */
[-C--:B------:R-:W-:Y:S01]  /*3540*/  FMUL R37, R37, R40.reuse ;  /* 0x0000002825257220 */ /* 0x080fe20000400000 */
[C---:B------:R-:W-:Y:S01]  /*3550*/  ISETP.GT.AND P1, PT, R3.reuse, RZ, P3 ;  /* 0x000000ff0300720c */ /* 0x040fe20001f24270 */
[----:B------:R-:W-:Y:S01]  /*3560*/  @P0 STG.E.U16 desc[UR36][R6.64], R32 ;  /* 0x0000002006000986 */ /* 0x000fe2000c101524 */
[----:B------:R-:W-:Y:S01]  /*3570*/  ISETP.GT.AND P5, PT, R3, 0x1, P3 ;  /* 0x000000010300780c */ /* 0x000fe20001fa4270 */
[----:B------:R-:W-:Y:S01]  /*3580*/  IMAD.X R9, R15, 0x1, R7, P4 ;  /* 0x000000010f097824 */ /* 0x000fe200020e0607 */
[----:B------:R-:W-:Y:S01]  /*3590*/  ISETP.GT.AND P4, PT, R3, 0x8, P2 ;  /* 0x000000080300780c */ /* 0x000fe20001784270 */
[----:B------:R-:W-:Y:S01]  /*35a0*/  FMUL R38, R38, R40 ;  /* 0x0000002826267220 */ /* 0x000fe20000400000 */
[----:B------:R-:W-:Y:S01]  /*35b0*/  F2FP.F16.F32.PACK_AB R34, RZ, R34 ;  /* 0x00000022ff22723e */ /* 0x000fe200000000ff */
[-C--:B------:R-:W-:Y:S01]  /*35c0*/  FMUL R39, R39, R40.reuse ;  /* 0x0000002827277220 */ /* 0x080fe20000400000 */
[----:B------:R-:W-:Y:S01]  /*35d0*/  F2FP.F16.F32.PACK_AB R35, RZ, R35 ;  /* 0x00000023ff23723e */ /* 0x000fe200000000ff */
[----:B------:R-:W-:Y:S01]  /*35e0*/  FMUL R24, R24, R40 ;  /* 0x0000002818187220 */ /* 0x000fe20000400000 */
[----:B------:R-:W-:Y:S01]  /*35f0*/  F2FP.F16.F32.PACK_AB R36, RZ, R36 ;  /* 0x00000024ff24723e */ /* 0x000fe200000000ff */
[----:B0-----:R-:W-:Y:S01]  /*3600*/  IMAD R33, R11, 0xf0, RZ ;  /* 0x000000f00b217824 */ /* 0x001fe200078e02ff */
[C---:B------:R-:W-:Y:S01]  /*3610*/  ISETP.GT.AND P2, PT, R3.reuse, 0x9, P2 ;  /* 0x000000090300780c */ /* 0x040fe20001744270 */
[----:B------:R-:W-:Y:S01]  /*3620*/  @P1 STG.E.U16 desc[UR36][R8.64], R34 ;  /* 0x0000002208001986 */ /* 0x000fe2000c101524 */
[----:B------:R-:W-:Y:S01]  /*3630*/  ISETP.GT.AND P1, PT, R60, 0x80, PT ;  /* 0x000000803c00780c */ /* 0x000fe20003f24270 */
[----:B------:R-:W-:Y:S01]  /*3640*/  IMAD.WIDE.U32 R10, R10, 0xf0, R8 ;  /* 0x000000f00a0a7825 */ /* 0x000fe200078e0008 */
[----:B------:R-:W-:Y:S01]  /*3650*/  F2FP.F16.F32.PACK_AB R37, RZ, R37 ;  /* 0x00000025ff25723e */ /* 0x000fe200000000ff */
[----:B------:R-:W-:Y:S01]  /*3660*/  @P5 STG.E.U16 desc[UR36][R8.64+0x2], R35 ;  /* 0x0000022308005986 */ /* 0x000fe2000c101524 */
[----:B------:R-:W-:Y:S01]  /*3670*/  ISETP.GT.AND P5, PT, R3, RZ, P1 ;  /* 0x000000ff0300720c */ /* 0x000fe20000fa4270 */
[----:B------:R-:W-:Y:S01]  /*3680*/  IMAD.IADD R5, R33, 0x1, R11 ;  /* 0x0000000121057824 */ /* 0x000fe200078e020b */
[----:B------:R-:W-:Y:S01]  /*3690*/  F2FP.F16.F32.PACK_AB R38, RZ, R38 ;  /* 0x00000026ff26723e */ /* 0x000fe200000000ff */
[----:B------:R-:W-:Y:S01]  /*36a0*/  @P4 STG.E.U16 desc[UR36][R6.64+0x10], R36 ;  /* 0x0000102406004986 */ /* 0x000fe2000c101524 */
[----:B------:R-:W-:Y:S01]  /*36b0*/  ISETP.GT.AND P4, PT, R3, 0x8, P3 ;  /* 0x000000080300780c */ /* 0x000fe20001f84270 */
[-C--:B------:R-:W-:Y:S01]  /*36c0*/  FMUL R25, R25, R40.reuse ;  /* 0x0000002819197220 */ /* 0x080fe20000400000 */
[----:B------:R-:W-:Y:S01]  /*36d0*/  ISETP.GT.AND P3, PT, R3, 0x9, P3 ;  /* 0x000000090300780c */ /* 0x000fe20001f64270 */
[----:B------:R0:W-:Y:S01]  /*36e0*/  @P2 STG.E.U16 desc[UR36][R6.64+0x12], R37 ;  /* 0x0000122506002986 */ /* 0x0001e2000c101524 */
[----:B------:R-:W-:Y:S01]  /*36f0*/  F2FP.F16.F32.PACK_AB R39, RZ, R39 ;  /* 0x00000027ff27723e */ /* 0x000fe200000000ff */
[-C--:B------:R-:W-:Y:S01]  /*3700*/  FMUL R26, R26, R40.reuse ;  /* 0x000000281a1a7220 */ /* 0x080fe20000400000 */
[----:B------:R-:W-:Y:S01]  /*3710*/  ISETP.GT.AND P0, PT, R60, 0x88, PT ;  /* 0x000000883c00780c */ /* 0x000fe20003f04270 */
[----:B------:R-:W-:Y:S01]  /*3720*/  FMUL R27, R27, R40 ;  /* 0x000000281b1b7220 */ /* 0x000fe20000400000 */
[----:B------:R-:W-:Y:S01]  /*3730*/  F2FP.F16.F32.PACK_AB R24, RZ, R24 ;  /* 0x00000018ff18723e */ /* 0x000fe200000000ff */
[----:B------:R-:W-:Y:S01]  /*3740*/  @P5 IMAD.MOV.U32 R4, RZ, RZ, R10 ;  /* 0x000000ffff045224 */ /* 0x000fe200078e000a */
[----:B------:R-:W-:Y:S01]  /*3750*/  F2FP.F16.F32.PACK_AB R25, RZ, R25 ;  /* 0x00000019ff19723e */ /* 0x000fe200000000ff */
[----:B------:R-:W-:Y:S01]  /*3760*/  FMUL R28, R28, R40 ;  /* 0x000000281c1c7220 */ /* 0x000fe20000400000 */
[----:B------:R-:W-:Y:S01]  /*3770*/  F2FP.F16.F32.PACK_AB R26, RZ, R26 ;  /* 0x0000001aff1a723e */ /* 0x000fe200000000ff */
[----:B------:R-:W-:Y:S01]  /*3780*/  @P4 STG.E.U16 desc[UR36][R8.64+0x10], R38 ;  /* 0x0000102608004986 */ /* 0x000fe2000c101524 */
[----:B------:R-:W-:Y:S01]  /*3790*/  ISETP.GT.AND P4, PT, R3, 0x1, P1 ;  /* 0x000000010300780c */ /* 0x000fe20000f84270 */
[-C--:B------:R-:W-:Y:S01]  /*37a0*/  FMUL R29, R29, R40.reuse ;  /* 0x000000281d1d7220 */ /* 0x080fe20000400000 */
[C---:B------:R-:W-:Y:S01]  /*37b0*/  ISETP.GT.AND P2, PT, R3.reuse, 0x8, P1 ;  /* 0x000000080300780c */ /* 0x040fe20000f44270 */
[----:B------:R1:W-:Y:S01]  /*37c0*/  @P3 STG.E.U16 desc[UR36][R8.64+0x12], R39 ;  /* 0x0000122708003986 */ /* 0x0003e2000c101524 */
[C---:B------:R-:W-:Y:S01]  /*37d0*/  ISETP.GT.AND P3, PT, R3.reuse, RZ, P0 ;  /* 0x000000ff0300720c */ /* 0x040fe20000764270 */
[----:B------:R-:W-:Y:S01]  /*37e0*/  FMUL R30, R30, R40 ;  /* 0x000000281e1e7220 */ /* 0x000fe20000400000 */
[----:B------:R-:W-:Y:S01]  /*37f0*/  ISETP.GT.AND P1, PT, R3, 0x9, P1 ;  /* 0x000000090300780c */ /* 0x000fe20000f24270 */
[----:B------:R2:W-:Y:S01]  /*3800*/  @P5 STG.E.U16 desc[UR36][R4.64], R24 ;  /* 0x0000001804005986 */ /* 0x0005e2000c101524 */
[----:B0-----:R-:W-:Y:S01]  /*3810*/  IADD3 R6, P5, R21, R10, RZ ;  /* 0x0000000a15067210 */ /* 0x001fe20007fbe0ff */
[----:B------:R-:W-:Y:S01]  /*3820*/  FMUL R31, R31, R40 ;  /* 0x000000281f1f7220 */ /* 0x000fe20000400000 */
[----:B------:R-:W-:-:S02]  /*3830*/  F2FP.F16.F32.PACK_AB R27, RZ, R27 ;  /* 0x0000001bff1b723e */ /* 0x000fc400000000ff */
[----:B------:R-:W-:Y:S01]  /*3840*/  F2FP.F16.F32.PACK_AB R28, RZ, R28 ;  /* 0x0000001cff1c723e */ /* 0x000fe200000000ff */
[--C-:B------:R-:W-:Y:S01]  /*3850*/  @P4 IMAD.MOV.U32 R12, RZ, RZ, R10.reuse ;  /* 0x000000ffff0c4224 */ /* 0x100fe200078e000a */
[----:B------:R-:W-:Y:S01]  /*3860*/  F2FP.F16.F32.PACK_AB R29, RZ, R29 ;  /* 0x0000001dff1d723e */ /* 0x000fe200000000ff */
[--C-:B------:R-:W-:Y:S01]  /*3870*/  @P4 IMAD.MOV.U32 R13, RZ, RZ, R5.reuse ;  /* 0x000000ffff0d4224 */ /* 0x100fe200078e0005 */
[----:B------:R-:W-:Y:S01]  /*3880*/  F2FP.F16.F32.PACK_AB R30, RZ, R30 ;  /* 0x0000001eff1e723e */ /* 0x000fe200000000ff */
[--C-:B------:R-:W-:Y:S01]  /*3890*/  IMAD.X R7, R15, 0x1, R5.reuse, P5 ;  /* 0x000000010f077824 */ /* 0x100fe200028e0605 */
[----:B-1----:R-:W-:Y:S01]  /*38a0*/  IADD3 R8, P5, R21, R10, RZ ;  /* 0x0000000a15087210 */ /* 0x002fe20007fbe0ff */
[----:B--2---:R-:W-:Y:S01]  /*38b0*/  @P2 IMAD.MOV.U32 R4, RZ, RZ, R10 ;  /* 0x000000ffff042224 */ /* 0x004fe200078e000a */
[----:B------:R-:W-:Y:S01]  /*38c0*/  @P4 STG.E.U16 desc[UR36][R12.64+0x2], R25 ;  /* 0x000002190c004986 */ /* 0x000fe2000c101524 */
[C---:B------:R-:W-:Y:S01]  /*38d0*/  ISETP.GT.AND P4, PT, R3.reuse, 0x1, P0 ;  /* 0x000000010300780c */ /* 0x040fe20000784270 */
[----:B------:R-:W-:Y:S01]  /*38e0*/  @P1 IMAD.MOV.U32 R11, RZ, RZ, R5 ;  /* 0x000000ffff0b1224 */ /* 0x000fe200078e0005 */
[----:B------:R-:W-:Y:S01]  /*38f0*/  F2FP.F16.F32.PACK_AB R31, RZ, R31 ;  /* 0x0000001fff1f723e */ /* 0x000fe200000000ff */
[----:B------:R-:W-:Y:S01]  /*3900*/  @P3 STG.E.U16 desc[UR36][R6.64], R26 ;  /* 0x0000001a06003986 */ /* 0x000fe2000c101524 */
[----:B------:R-:W-:Y:S01]  /*3910*/  ISETP.GT.AND P3, PT, R3, 0x8, P0 ;  /* 0x000000080300780c */ /* 0x000fe20000764270 */
[----:B------:R-:W-:Y:S01]  /*3920*/  IMAD.X R9, R5, 0x1, R15, P5 ;  /* 0x0000000105097824 */ /* 0x000fe200028e060f */
[----:B------:R-:W-:-:S07]  /*3930*/  ISETP.GT.AND P0, PT, R3, 0x9, P0 ;  /* 0x000000090300780c */ /* 0x000fce0000704270 */
[----:B------:R-:W-:Y:S04]  /*3940*/  @P4 STG.E.U16 desc[UR36][R6.64+0x2], R27 ;  /* 0x0000021b06004986 */ /* 0x000fe8000c101524 */
[----:B------:R0:W-:Y:S04]  /*3950*/  @P2 STG.E.U16 desc[UR36][R4.64+0x10], R28 ;  /* 0x0000101c04002986 */ /* 0x0001e8000c101524 */
[----:B------:R1:W-:Y:S04]  /*3960*/  @P1 STG.E.U16 desc[UR36][R10.64+0x12], R29 ;  /* 0x0000121d0a001986 */ /* 0x0003e8000c101524 */
[----:B------:R1:W-:Y:S01]  /*3970*/  @P3 STG.E.U16 desc[UR36][R8.64+0x10], R30 ;  /* 0x0000101e08003986 */ /* 0x0003e2000c101524 */
[----:B0-----:R-:W-:-:S02]  /*3980*/  @P0 IMAD.MOV.U32 R4, RZ, RZ, R8 ;  /* 0x000000ffff040224 */ /* 0x001fc400078e0008 */
[----:B------:R-:W-:-:S05]  /*3990*/  @P0 IMAD.MOV.U32 R5, RZ, RZ, R9 ;  /* 0x000000ffff050224 */ /* 0x000fca00078e0009 */
[----:B------:R1:W-:Y:S02]  /*39a0*/  @P0 STG.E.U16 desc[UR36][R4.64+0x12], R31 ;  /* 0x0000121f04000986 */ /* 0x0003e4000c101524 */
.L_x_61:
[----:B------:R-:W-:Y:S05]  /*39b0*/  BSYNC B0 ;  /* 0x0000000000007941 */ /* 0x000fea0003800000 */
.L_x_33:
[----:B------:R-:W-:Y:S01]  /*39c0*/  ULDC UR4, c[0x0][0xc] ;  /* 0x0000030000047ab9 */ /* 0x000fe20000000800 */
[----:B------:R-:W-:Y:S01]  /*39d0*/  ULDC UR5, c[0x0][0x10] ;  /* 0x0000040000057ab9 */ /* 0x000fe20000000800 */
[----:B01----:R-:W0:Y:S01]  /*39e0*/  LDC R5, c[0x0][0x14] ;  /* 0x00000500ff057b82 */ /* 0x003e220000000800 */
[----:B------:R-:W-:Y:S01]  /*39f0*/  UIMAD.WIDE.U32 UR4, UR4, UR5, URZ ;  /* 0x00000005040472a5 */ /* 0x000fe2000f8e003f */
[----:B------:R-:W-:Y:S02]  /*3a00*/  IMAD.MOV.U32 R3, RZ, RZ, R17 ;  /* 0x000000ffff037224 */ /* 0x000fe400078e0011 */
[----:B------:R-:W-:Y:S02]  /*3a10*/  IMAD.MOV.U32 R44, RZ, RZ, -0x1 ;  /* 0xffffffffff2c7424 */ /* 0x000fe400078e00ff */
[----:B------:R-:W-:Y:S02]  /*3a20*/  IMAD.MOV.U32 R41, RZ, RZ, -0x1 ;  /* 0xffffffffff297424 */ /* 0x000fe400078e00ff */
[----:B0-----:R-:W-:-:S04]  /*3a30*/  IMAD.WIDE.U32 R2, R5, UR4, R2 ;  /* 0x0000000405027c25 */ /* 0x001fc8000f8e0002 */
[----:B------:R-:W-:Y:S01]  /*3a40*/  IMAD R5, R5, UR5, RZ ;  /* 0x0000000505057c24 */ /* 0x000fe2000f8e02ff */
[----:B------:R-:W-:Y:S02]  /*3a50*/  ULDC.64 UR4, c[0x0][0x650] ;  /* 0x0001940000047ab9 */ /* 0x000fe40000000a00 */
[----:B------:R-:W-:Y:S01]  /*3a60*/  ISETP.GE.U32.AND P0, PT, R2, UR4, PT ;  /* 0x0000000402007c0c */ /* 0x000fe2000bf06070 */
[----:B------:R-:W-:Y:S01]  /*3a70*/  IMAD.IADD R17, R3, 0x1, R5 ;  /* 0x0000000103117824 */ /* 0x000fe200078e0205 */
[----:B------:R-:W-:-:S04]  /*3a80*/  PRMT R3, RZ, 0x7610, R3 ;  /* 0x00007610ff037816 */ /* 0x000fc80000000003 */
[----:B------:R-:W-:-:S13]  /*3a90*/  ISETP.GE.U32.AND.EX P0, PT, R17, UR5, PT, P0 ;  /* 0x0000000511007c0c */ /* 0x000fda000bf06100 */
[----:B------:R-:W-:Y:S05]  /*3aa0*/  @P0 BRA `(.L_x_62) ;  /* 0x0000000400680947 */ /* 0x000fea0003800000 */
[----:B--2---:R-:W0:Y:S01]  /*3ab0*/  S2R R12, SR_CTAID.X ;  /* 0x00000000000c7919 */ /* 0x004e220000002500 */
[----:B------:R-:W1:Y:S01]  /*3ac0*/  LDC.64 R10, c[0x0][0x628] ;  /* 0x00018a00ff0a7b82 */ /* 0x000e620000000a00 */
[----:B------:R-:W-:Y:S01]  /*3ad0*/  ULDC UR4, c[0x0][0x150] ;  /* 0x0000540000047ab9 */ /* 0x000fe20000000800 */
[----:B------:R-:W-:Y:S01]  /*3ae0*/  IMAD.MOV.U32 R8, RZ, RZ, R2 ;  /* 0x000000ffff087224 */ /* 0x000fe200078e0002 */
[----:B------:R-:W2:Y:S01]  /*3af0*/  S2R R24, SR_CTAID.Y ;  /* 0x0000000000187919 */ /* 0x000ea20000002600 */
[----:B------:R-:W-:-:S04]  /*3b00*/  IMAD.MOV.U32 R9, RZ, RZ, R17 ;  /* 0x000000ffff097224 */ /* 0x000fc800078e0011 */
[----:B------:R-:W2:Y:S08]  /*3b10*/  LDC R21, c[0x0][0x144] ;  /* 0x00005100ff157b82 */ /* 0x000eb00000000800 */
[----:B------:R-:W2:Y:S08]  /*3b20*/  LDC R0, c[0x0][0x630] ;  /* 0x00018c00ff007b82 */ /* 0x000eb00000000800 */
[----:B------:R-:W2:Y:S01]  /*3b30*/  LDC.64 R14, c[0x0][0x620] ;  /* 0x00018800ff0e7b82 */ /* 0x000ea20000000a00 */
[----:B-1----:R-:W-:-:S04]  /*3b40*/  ISETP.NE.U32.AND P0, PT, R10, RZ, PT ;  /* 0x000000ff0a00720c */ /* 0x002fc80003f05070 */
[----:B------:R-:W-:Y:S02]  /*3b50*/  ISETP.NE.AND.EX P0, PT, R11, RZ, PT, P0 ;  /* 0x000000ff0b00720c */ /* 0x000fe40003f05300 */
[----:B0-----:R-:W-:-:S05]  /*3b60*/  I2FP.F32.U32 R3, R12 ;  /* 0x0000000c00037245 */ /* 0x001fca0000201000 */
[----:B------:R-:W-:-:S04]  /*3b70*/  FMUL R3, R3, UR4 ;  /* 0x0000000403037c20 */ /* 0x000fc80008400000 */
[----:B------:R0:W1:Y:S02]  /*3b80*/  F2I.U32.TRUNC.NTZ R20, R3 ;  /* 0x0000000300147305 */ /* 0x000064000020f000 */
[----:B------:R-:W-:Y:S05]  /*3b90*/  @!P0 BRA `(.L_x_63) ;  /* 0x0000000000288947 */ /* 0x000fea0003800000 */
[----:B0-----:R-:W0:Y:S02]  /*3ba0*/  LDC R3, c[0x0][0x634] ;  /* 0x00018d00ff037b82 */ /* 0x001e240000000800 */
[----:B0-----:R-:W-:-:S05]  /*3bb0*/  IADD3 R3, P0, R2, R3, RZ ;  /* 0x0000000302037210 */ /* 0x001fca0007f1e0ff */
[----:B------:R-:W-:-:S04]  /*3bc0*/  IMAD.X R13, RZ, RZ, R17, P0 ;  /* 0x000000ffff0d7224 */ /* 0x000fc800000e0611 */
[----:B------:R-:W-:-:S04]  /*3bd0*/  IMAD.WIDE.U32 R4, R13, R10, RZ ;  /* 0x0000000a0d047225 */ /* 0x000fc800078e00ff */
[----:B---3--:R-:W-:-:S04]  /*3be0*/  IMAD.WIDE.U32 R6, P0, R3, R11, R4 ;  /* 0x0000000b03067225 */ /* 0x008fc80007800004 */
[----:B------:R-:W-:-:S04]  /*3bf0*/  IMAD.WIDE.U32 R4, R3, R10, RZ ;  /* 0x0000000a03047225 */ /* 0x000fc800078e00ff */
[----:B------:R-:W-:Y:S01]  /*3c00*/  IMAD.X R9, RZ, RZ, RZ, P0 ;  /* 0x000000ffff097224 */ /* 0x000fe200000e06ff */
[----:B------:R-:W-:Y:S01]  /*3c10*/  IADD3 RZ, P0, R5, R6, RZ ;  /* 0x0000000605ff7210 */ /* 0x000fe20007f1e0ff */
[----:B------:R-:W-:-:S04]  /*3c20*/  IMAD.MOV.U32 R8, RZ, RZ, R7 ;  /* 0x000000ffff087224 */ /* 0x000fc800078e0007 */
[----:B------:R-:W-:-:S08]  /*3c30*/  IMAD.WIDE.U32.X R8, R13, R11, R8, P0 ;  /* 0x0000000b0d087225 */ /* 0x000fd000000e0408 */
.L_x_63:
[-CC-:B--2---:R-:W-:Y:S01]  /*3c40*/  SHF.R.U64 R41, R8, R0.reuse, R9.reuse ;  /* 0x0000000008297219 */ /* 0x184fe20000001209 */
[----:B------:R-:W2:Y:S01]  /*3c50*/  LDC.64 R28, c[0x0][0x640] ;  /* 0x00019000ff1c7b82 */ /* 0x000ea20000000a00 */
[----:B------:R-:W-:Y:S01]  /*3c60*/  SHF.R.U32.HI R0, RZ, R0, R9 ;  /* 0x00000000ff007219 */ /* 0x000fe20000011609 */
[----:B-1----:R-:W-:Y:S01]  /*3c70*/  IMAD.MOV R20, RZ, RZ, -R20 ;  /* 0x000000ffff147224 */ /* 0x002fe200078e0a14 */
[----:B---3--:R-:W-:Y:S01]  /*3c80*/  IADD3 R7, P0, RZ, -R41, RZ ;  /* 0x80000029ff077210 */ /* 0x008fe20007f1e0ff */
[----:B------:R-:W-:Y:S02]  /*3c90*/  ULDC UR4, c[0x0][0x154] ;  /* 0x0000550000047ab9 */ /* 0x000fe40000000800 */
[----:B------:R-:W-:Y:S02]  /*3ca0*/  IMAD R21, R21, R20, R12 ;  /* 0x0000001415157224 */ /* 0x000fe400078e020c */
[----:B------:R-:W1:Y:S01]  /*3cb0*/  LDC R6, c[0x0][0x618] ;  /* 0x00018600ff067b82 */ /* 0x000e620000000800 */
[----:B0-----:R-:W-:-:S04]  /*3cc0*/  IMAD.X R3, RZ, RZ, ~R0, P0 ;  /* 0x000000ffff037224 */ /* 0x001fc800000e0e00 */
[-C--:B------:R-:W-:Y:S02]  /*3cd0*/  IMAD R0, R3, R14.reuse, RZ ;  /* 0x0000000e03007224 */ /* 0x080fe400078e02ff */
[----:B------:R-:W-:Y:S01]  /*3ce0*/  IMAD.MOV.U32 R3, RZ, RZ, R17 ;  /* 0x000000ffff037224 */ /* 0x000fe200078e0011 */
[----:B------:R-:W0:Y:S01]  /*3cf0*/  LDC R8, c[0x0][0x608] ;  /* 0x00018200ff087b82 */ /* 0x000e220000000800 */
[----:B------:R-:W-:-:S04]  /*3d00*/  IMAD.WIDE.U32 R4, R7, R14, R2 ;  /* 0x0000000e07047225 */ /* 0x000fc800078e0002 */
[----:B------:R-:W-:-:S03]  /*3d10*/  IMAD R3, R7, R15, R0 ;  /* 0x0000000f07037224 */ /* 0x000fc600078e0200 */
[----:B------:R-:W3:Y:S01]  /*3d20*/  LDC R26, c[0x0][0x658] ;  /* 0x00019600ff1a7b82 */ /* 0x000ee20000000800 */
[----:B------:R-:W-:Y:S01]  /*3d30*/  I2FP.F32.U32 R0, R24 ;  /* 0x0000001800007245 */ /* 0x000fe20000201000 */
[----:B------:R-:W-:Y:S01]  /*3d40*/  IMAD.MOV.U32 R7, RZ, RZ, 0x1 ;  /* 0x00000001ff077424 */ /* 0x000fe200078e00ff */
[----:B--2---:R-:W-:Y:S01]  /*3d50*/  ISETP.NE.U32.AND P0, PT, R28, RZ, PT ;  /* 0x000000ff1c00720c */ /* 0x004fe20003f05070 */
[----:B------:R-:W-:Y:S02]  /*3d60*/  IMAD.IADD R3, R5, 0x1, R3 ;  /* 0x0000000105037824 */ /* 0x000fe400078e0203 */
[----:B------:R-:W-:Y:S01]  /*3d70*/  FMUL R0, R0, UR4 ;  /* 0x0000000400007c20 */ /* 0x000fe20008400000 */
[----:B------:R-:W-:Y:S01]  /*3d80*/  ISETP.NE.AND.EX P0, PT, R29, RZ, PT, P0 ;  /* 0x000000ff1d00720c */ /* 0x000fe20003f05300 */
[----:B------:R-:W2:Y:S01]  /*3d90*/  LDC R15, c[0x0][0x148] ;  /* 0x00005200ff0f7b82 */ /* 0x000ea20000000800 */
[-CC-:B-1----:R-:W-:Y:S01]  /*3da0*/  SHF.R.U64 R12, R4, R6.reuse, R3.reuse ;  /* 0x00000006040c7219 */ /* 0x182fe20000001203 */
[----:B------:R1:W1:Y:S01]  /*3db0*/  F2I.U32.TRUNC.NTZ R13, R0 ;  /* 0x00000000000d7305 */ /* 0x000262000020f000 */
[----:B------:R-:W-:Y:S01]  /*3dc0*/  SHF.R.U32.HI R3, RZ, R6, R3 ;  /* 0x00000006ff037219 */ /* 0x000fe20000011603 */
[----:B------:R-:W-:-:S04]  /*3dd0*/  IMAD.MOV.U32 R5, RZ, RZ, -0x1 ;  /* 0xffffffffff057424 */ /* 0x000fc800078e00ff */
[----:B------:R-:W1:Y:S01]  /*3de0*/  LDC R20, c[0x0][0x600] ;  /* 0x00018000ff147b82 */ /* 0x000e620000000800 */
[-CC-:B0-----:R-:W-:Y:S02]  /*3df0*/  SHF.R.U64 R10, R12, R8.reuse, R3.reuse ;  /* 0x000000080c0a7219 */ /* 0x181fe40000001203 */
[----:B------:R-:W-:-:S05]  /*3e00*/  SHF.R.U32.HI R3, RZ, R8, R3 ;  /* 0x00000008ff037219 */ /* 0x000fca0000011603 */
[----:B------:R-:W0:Y:S01]  /*3e10*/  LDC R27, c[0x0][0x648] ;  /* 0x00019200ff1b7b82 */ /* 0x000e220000000800 */
[-C--:B---3--:R-:W-:Y:S02]  /*3e20*/  SHF.L.U32 R4, R5, R26.reuse, RZ ;  /* 0x0000001a05047219 */ /* 0x088fe400000006ff */
[-CC-:B------:R-:W-:Y:S02]  /*3e30*/  SHF.R.U64 R14, R10, R26.reuse, R3.reuse ;  /* 0x0000001a0a0e7219 */ /* 0x180fe40000001203 */
[----:B------:R-:W-:Y:S02]  /*3e40*/  SHF.R.U32.HI R5, RZ, R26, R3 ;  /* 0x0000001aff057219 */ /* 0x000fe40000011603 */
[----:B------:R-:W-:Y:S01]  /*3e50*/  LOP3.LUT R25, RZ, R4, RZ, 0x33, !PT ;  /* 0x00000004ff197212 */ /* 0x000fe200078e33ff */
[----:B------:R-:W3:Y:S01]  /*3e60*/  LDC R30, c[0x0][0x638] ;  /* 0x00018e00ff1e7b82 */ /* 0x000ee20000000800 */
[----:B------:R-:W-:Y:S01]  /*3e70*/  SHF.L.U32 R26, R7, R26, RZ ;  /* 0x0000001a071a7219 */ /* 0x000fe200000006ff */
[----:B------:R-:W-:-:S06]  /*3e80*/  IMAD.MOV.U32 R4, RZ, RZ, R14 ;  /* 0x000000ffff047224 */ /* 0x000fcc00078e000e */
[----:B------:R-:W0:Y:S01]  /*3e90*/  LDC R31, c[0x0][0x610] ;  /* 0x00018400ff1f7b82 */ /* 0x000e220000000800 */
        /* <DEDUP_REMOVED lines=11> */
.L_x_64:
[----:B------:R-:W-:Y:S01]  /*3f50*/  ISETP.NE.AND P0, PT, R16, 0x1, PT ;  /* 0x000000011000780c */ /* 0x000fe20003f05270 */
[----:B-1----:R-:W-:Y:S01]  /*3f60*/  VIADD R7, R20, 0xffffffff ;  /* 0xffffffff14077836 */ /* 0x002fe20000000000 */
[----:B0-----:R-:W-:Y:S01]  /*3f70*/  SHF.R.U64 R0, R4, R27, R5 ;  /* 0x0000001b04007219 */ /* 0x001fe20000001205 */
[----:B------:R-:W-:Y:S01]  /*3f80*/  IMAD.MOV R13, RZ, RZ, -R13 ;  /* 0x000000ffff0d7224 */ /* 0x000fe200078e0a0d */
[----:B------:R-:W-:Y:S01]  /*3f90*/  LOP3.LUT R5, R10, R25, RZ, 0xc0, !PT ;  /* 0x000000190a057212 */ /* 0x000fe200078ec0ff */
[----:B------:R-:W-:Y:S01]  /*3fa0*/  IMAD.MOV.U32 R4, RZ, RZ, 0x1 ;  /* 0x00000001ff047424 */ /* 0x000fe200078e00ff */
[----:B------:R-:W-:Y:S01]  /*3fb0*/  LOP3.LUT R12, R12, R7, RZ, 0xc0, !PT ;  /* 0x000000070c0c7212 */ /* 0x000fe200078ec0ff */
[----:B------:R-:W-:Y:S02]  /*3fc0*/  IMAD.MOV R3, RZ, RZ, -R0 ;  /* 0x000000ffff037224 */ /* 0x000fe400078e0a00 */
[----:B------:R-:W-:Y:S02]  /*3fd0*/  IMAD R0, R26, R0, R5 ;  /* 0x000000001a007224 */ /* 0x000fe400078e0205 */
[----:B---3--:R-:W-:-:S02]  /*3fe0*/  IMAD R3, R3, R30, R14 ;  /* 0x0000001e03037224 */ /* 0x008fc400078e020e */
[----:B--2---:R-:W-:Y:S02]  /*3ff0*/  @P0 IMAD R21, R15, R13, R24 ;  /* 0x0000000d0f150224 */ /* 0x004fe400078e0218 */
[----:B------:R-:W-:Y:S01]  /*4000*/  IMAD R5, R3, R20, R12 ;  /* 0x0000001403057224 */ /* 0x000fe200078e020c */
[----:B------:R-:W-:Y:S01]  /*4010*/  PRMT R3, R4, 0x7610, R3 ;  /* 0x0000761004037816 */ /* 0x000fe20000000003 */
[----:B------:R-:W-:-:S05]  /*4020*/  IMAD R0, R0, R31, R21 ;  /* 0x0000001f00007224 */ /* 0x000fca00078e0215 */
[----:B------:R-:W-:Y:S02]  /*4030*/  SEL R44, R5, R0, !P0 ;  /* 0x00000000052c7207 */ /* 0x000fe40004000000 */
[----:B------:R-:W-:-:S07]  /*4040*/  SEL R0, R0, R5, !P0 ;  /* 0x0000000500007207 */ /* 0x000fce0004000000 */
.L_x_62:
[----:B------:R-:W-:Y:S01]  /*4050*/  LOP3.LUT P0, RZ, R3, 0xff, RZ, 0xc0, !PT ;  /* 0x000000ff03ff7812 */ /* 0x000fe2000780c0ff */
[----:B------:R-:W-:-:S12]  /*4060*/  IMAD.MOV.U32 R45, RZ, RZ, R0 ;  /* 0x000000ffff2d7224 */ /* 0x000fd800078e0000 */
[----:B------:R-:W-:Y:S05]  /*4070*/  @P0 BRA `(.L_x_65) ;  /* 0xffffffd000940947 */ /* 0x000fea000383ffff */
[----:B------:R-:W-:Y:S05]  /*4080*/  EXIT ;  /* 0x000000000000794d */ /* 0x000fea0003800000 */
.L_x_8:
[----:B0-----:R-:W-:Y:S01]  /*4090*/  ULDC.64 UR4, c[0x0][0x650] ;  /* 0x0001940000047ab9 */ /* 0x001fe20000000a00 */
        /* <DEDUP_REMOVED lines=25> */
.L_x_67:
[----:B------:R-:W0:Y:S01]  /*4230*/  LDC.64 R28, c[0x0][0x640] ;  /* 0x00019000ff1c7b82 */ /* 0x000e220000000a00 */
[-CC-:B------:R-:W-:Y:S01]  /*4240*/  SHF.R.U64 R22, R12, R6.reuse, R13.reuse ;  /* 0x000000060c167219 */ /* 0x180fe2000000120d */
[----:B------:R-:W-:Y:S01]  /*4250*/  IMAD.MOV.U32 R8, RZ, RZ, R2 ;  /* 0x000000ffff087224 */ /* 0x000fe200078e0002 */
[----:B------:R-:W-:Y:S01]  /*4260*/  SHF.R.U32.HI R6, RZ, R6, R13 ;  /* 0x00000006ff067219 */ /* 0x000fe2000001160d */
[----:B------:R-:W-:Y:S01]  /*4270*/  IMAD.MOV.U32 R30, RZ, RZ, 0x1 ;  /* 0x00000001ff1e7424 */ /* 0x000fe200078e00ff */
[----:B------:R-:W-:-:S03]  /*4280*/  IADD3 R11, P0, RZ, -R22, RZ ;  /* 0x80000016ff0b7210 */ /* 0x000fc60007f1e0ff */
        /* <DEDUP_REMOVED lines=10> */
[----:B------:R-:W-:Y:S02]  /*4330*/  ISETP.NE.AND.EX P0, PT, R29, RZ, PT, P0 ;  /* 0x000000ff1d00720c */ /* 0x000fe40003f05300 */
[----:B------:R-:W0:Y:S02]  /*4340*/  LDC R20, c[0x0][0x600] ;  /* 0x00018000ff147b82 */ /* 0x000e240000000800 */
[-CC-:B-1----:R-:W-:Y:S01]  /*4350*/  SHF.R.U64 R14, R8, R10.reuse, R9.reuse ;  /* 0x0000000a080e7219 */ /* 0x182fe20000001209 */
[----:B------:R-:W-:Y:S01]  /*4360*/  IMAD.MOV.U32 R8, RZ, RZ, -0x1 ;  /* 0xffffffffff087424 */ /* 0x000fe200078e00ff */
[----:B------:R-:W-:-:S04]  /*4370*/  SHF.R.U32.HI R9, RZ, R10, R9 ;  /* 0x0000000aff097219 */ /* 0x000fc80000011609 */
[----:B------:R-:W1:Y:S01]  /*4380*/  LDC R24, c[0x0][0x648] ;  /* 0x00019200ff187b82 */ /* 0x000e620000000800 */
[-CC-:B--2---:R-:W-:Y:S02]  /*4390*/  SHF.R.U64 R23, R14, R12.reuse, R9.reuse ;  /* 0x0000000c0e177219 */ /* 0x184fe40000001209 */
[----:B------:R-:W-:-:S05]  /*43a0*/  SHF.R.U32.HI R6, RZ, R12, R9 ;  /* 0x0000000cff067219 */ /* 0x000fca0000011609 */
[----:B------:R-:W2:Y:S01]  /*43b0*/  LDC R26, c[0x0][0x638] ;  /* 0x00018e00ff1a7b82 */ /* 0x000ea20000000800 */
[-C--:B---3--:R-:W-:Y:S02]  /*43c0*/  SHF.L.U32 R8, R8, R27.reuse, RZ ;  /* 0x0000001b08087219 */ /* 0x088fe400000006ff */
[-CC-:B------:R-:W-:Y:S02]  /*43d0*/  SHF.R.U64 R25, R23, R27.reuse, R6.reuse ;  /* 0x0000001b17197219 */ /* 0x180fe40000001206 */
[----:B------:R-:W-:Y:S02]  /*43e0*/  LOP3.LUT R32, RZ, R8, RZ, 0x33, !PT ;  /* 0x00000008ff207212 */ /* 0x000fe400078e33ff */
[----:B------:R-:W-:Y:S01]  /*43f0*/  SHF.R.U32.HI R9, RZ, R27, R6 ;  /* 0x0000001bff097219 */ /* 0x000fe20000011606 */
[----:B------:R-:W3:Y:S01]  /*4400*/  LDC R31, c[0x0][0x610] ;  /* 0x00018400ff1f7b82 */ /* 0x000ee20000000800 */
[----:B------:R-:W-:Y:S01]  /*4410*/  IMAD.MOV.U32 R8, RZ, RZ, R25 ;  /* 0x000000ffff087224 */ /* 0x000fe200078e0019 */
[----:B------:R-:W-:Y:S06]  /*4420*/  @!P0 BRA `(.L_x_68) ;  /* 0x0000000000288947 */ /* 0x000fec0003800000 */
        /* <DEDUP_REMOVED lines=10> */
.L_x_68:
[----:B------:R-:W-:Y:S02]  /*44d0*/  ISETP.NE.AND P0, PT, R16, 0x1, PT ;  /* 0x000000011000780c */ /* 0x000fe40003f05270 */
[----:B-1----:R-:W-:Y:S01]  /*44e0*/  SHF.R.U64 R6, R8, R24, R9 ;  /* 0x0000001808067219 */ /* 0x002fe20000001209 */
[----:B0-----:R-:W-:Y:S01]  /*44f0*/  VIADD R9, R20, 0xffffffff ;  /* 0xffffffff14097836 */ /* 0x001fe20000000000 */
[----:B------:R-:W-:Y:S02]  /*4500*/  SHF.L.U32 R30, R30, R27, RZ ;  /* 0x0000001b1e1e7219 */ /* 0x000fe400000006ff */
[----:B------:R-:W-:Y:S01]  /*4510*/  LOP3.LUT R5, R23, R32, RZ, 0xc0, !PT ;  /* 0x0000002017057212 */ /* 0x000fe200078ec0ff */
[----:B------:R-:W-:-:S04]  /*4520*/  IMAD.MOV R8, RZ, RZ, -R6 ;  /* 0x000000ffff087224 */ /* 0x000fc800078e0a06 */
[----:B------:R-:W-:Y:S01]  /*4530*/  IMAD R6, R30, R6, R5 ;  /* 0x000000061e067224 */ /* 0x000fe200078e0205 */
[----:B------:R-:W-:Y:S01]  /*4540*/  LOP3.LUT R5, R14, R9, RZ, 0xc0, !PT ;  /* 0x000000090e057212 */ /* 0x000fe200078ec0ff */
[----:B------:R-:W-:Y:S02]  /*4550*/  @P0 IMAD R3, R7, R21, R4 ;  /* 0x0000001507030224 */ /* 0x000fe400078e0204 */
[----:B--2---:R-:W-:Y:S02]  /*4560*/  IMAD R4, R8, R26, R25 ;  /* 0x0000001a08047224 */ /* 0x004fe400078e0219 */
[----:B---3--:R-:W-:Y:S02]  /*4570*/  IMAD R3, R6, R31, R3 ;  /* 0x0000001f06037224 */ /* 0x008fe400078e0203 */
[----:B------:R-:W-:Y:S02]  /*4580*/  IMAD R4, R4, R20, R5 ;  /* 0x0000001404047224 */ /* 0x000fe400078e0205 */
[----:B------:R-:W-:-:S02]  /*4590*/  IMAD.MOV.U32 R8, RZ, RZ, 0x1 ;  /* 0x00000001ff087424 */ /* 0x000fc400078e00ff */
[----:B------:R-:W-:Y:S01]  /*45a0*/  IMAD.MOV.U32 R6, RZ, RZ, R22 ;  /* 0x000000ffff067224 */ /* 0x000fe200078e0016 */
[----:B------:R-:W-:Y:S02]  /*45b0*/  SEL R13, R4, R3, !P0 ;  /* 0x00000003040d7207 */ /* 0x000fe40004000000 */
[----:B------:R-:W-:-:S07]  /*45c0*/  SEL R20, R3, R4, !P0 ;  /* 0x0000000403147207 */ /* 0x000fce0004000000 */
.L_x_66:
[----:B------:R-:W-:-:S08]  /*45d0*/  NOP ;  /* 0x0000000000007918 */ /* 0x000fd00000000000 */
[----:B------:R-:W0:-:S00]  /*45e0*/  USETMAXREG.DEALLOC.CTAPOOL 0x28 ;  /* 0x00000028000079c8 */ /* 0x000e0000080e0500 */
[----:B0-----:R-:W-:-:S13]  /*45f0*/  ISETP.NE.AND P0, PT, R0, RZ, PT ;  /* 0x000000ff0000720c */ /* 0x001fda0003f05270 */
[----:B------:R-:W-:Y:S05]  /*4600*/  @P0 EXIT ;  /* 0x000000000000094d */ /* 0x000fea0003800000 */
[----:B------:R-:W-:Y:S01]  /*4610*/  LOP3.LUT P0, RZ, R8, 0xff, RZ, 0xc0, !PT ;  /* 0x000000ff08ff7812 */ /* 0x000fe2000780c0ff */
[----:B------:R-:W-:Y:S02]  /*4620*/  IMAD.MOV.U32 R0, RZ, RZ, 0x1 ;  /* 0x00000001ff007424 */ /* 0x000fe400078e00ff */
[----:B------:R-:W-:-:S10]  /*4630*/  IMAD.MOV.U32 R12, RZ, RZ, RZ ;  /* 0x000000ffff0c7224 */ /* 0x000fd400078e00ff */
[----:B------:R-:W-:Y:S05]  /*4640*/  @!P0 BRA `(.L_x_69) ;  /* 0x0000000c00348947 */ /* 0x000fea0003800000 */
[----:B------:R-:W0:Y:S01]  /*4650*/  LDC R0, c[0x0][0x28c] ;  /* 0x0000a300ff007b82 */ /* 0x000e220000000800 */
[----:B------:R-:W1:Y:S01]  /*4660*/  S2R R8, SR_CgaCtaId ;  /* 0x0000000000087919 */ /* 0x000e620000008800 */
[----:B------:R-:W-:Y:S01]  /*4670*/  BSSY B0, `(.L_x_69) ;  /* 0x00000ca000007945 */ /* 0x000fe20003800000 */
[----:B------:R-:W-:Y:S01]  /*4680*/  IMAD.MOV.U32 R11, RZ, RZ, 0x1 ;  /* 0x00000001ff0b7424 */ /* 0x000fe200078e00ff */
[----:B------:R-:W-:Y:S01]  /*4690*/  LOP3.LUT R10, R19, 0x2, RZ, 0xfc, !PT ;  /* 0x00000002130a7812 */ /* 0x000fe200078efcff */
[----:B------:R-:W-:Y:S01]  /*46a0*/  IMAD.MOV.U32 R12, RZ, RZ, RZ ;  /* 0x000000ffff0c7224 */ /* 0x000fe200078e00ff */
[----:B------:R-:W-:Y:S01]  /*46b0*/  ULDC.64 UR16, c[0x0][0x198] ;  /* 0x0000660000107ab9 */ /* 0x000fe20000000a00 */
[----:B0-----:R-:W-:-:S05]  /*46c0*/  VIADD R0, R0, 0x3f ;  /* 0x0000003f00007836 */ /* 0x001fca0000000000 */
[----:B------:R-:W-:-:S04]  /*46d0*/  SHF.R.S32.HI R3, RZ, 0x1f, R0 ;  /* 0x0000001fff037819 */ /* 0x000fc80000011400 */
[----:B------:R-:W-:Y:S01]  /*46e0*/  LEA.HI R3, R3, R0, RZ, 0x6 ;  /* 0x0000000003037211 */ /* 0x000fe200078f30ff */
[----:B------:R-:W-:Y:S01]  /*46f0*/  IMAD.MOV.U32 R0, RZ, RZ, 0x1 ;  /* 0x00000001ff007424 */ /* 0x000fe200078e00ff */
[----:B-1----:R-:W-:Y:S02]  /*4700*/  LOP3.LUT R8, R8, 0x1, RZ, 0xc0, !PT ;  /* 0x0000000108087812 */ /* 0x002fe400078ec0ff */
[----:B------:R-:W-:-:S07]  /*4710*/  SHF.R.S32.HI R9, RZ, 0x6, R3 ;  /* 0x00000006ff097819 */ /* 0x000fce0000011403 */
.L_x_80:
[----:B------:R-:W-:-:S03]  /*4720*/  UMOV UR4, 0xffffffff ;  /* 0xffffffff00047882 */ /* 0x000fc60000000000 */
[----:B0-----:R-:W-:Y:S05]  /*4730*/  BRA.DIV UR4, `(.L_x_70) ;  /* 0x0000001204707947 */ /* 0x001fea000b800000 */
[----:B------:R-:W-:-:S13]  /*4740*/  ELECT P6, URZ, PT ;  /* 0x00000000003f782f */ /* 0x000fda00038c0000 */
.L_x_95:
[----:B------:R-:W0:Y:S01]  /*4750*/  LDC R3, c[0x0][0x28c] ;  /* 0x0000a300ff037b82 */ /* 0x000e220000000800 */
[----:B------:R-:W-:Y:S01]  /*4760*/  BSSY B1, `(.L_x_71) ;  /* 0x000003a000017945 */ /* 0x000fe20003800000 */
[----:B0-----:R-:W-:-:S13]  /*4770*/  ISETP.LT.OR P6, PT, R3, 0x1, !P6 ;  /* 0x000000010300780c */ /* 0x001fda00077c1670 */
[----:B------:R-:W-:Y:S05]  /*4780*/  @P6 BRA `(.L_x_72) ;  /* 0x0000000000dc6947 */ /* 0x000fea0003800000 */
[----:B------:R-:W-:Y:S02]  /*4790*/  IMAD R13, R13, 0x2, R8 ;  /* 0x000000020d0d7824 */ /* 0x000fe400078e0208 */
[----:B------:R-:W-:Y:S02]  /*47a0*/  IMAD R20, R20, 0xc0, RZ ;  /* 0x000000c014147824 */ /* 0x000fe400078e02ff */
[----:B------:R-:W-:Y:S02]  /*47b0*/  VIADD R21, R9, 0x1 ;  /* 0x0000000109157836 */ /* 0x000fe40000000000 */
[----:B------:R-:W-:Y:S02]  /*47c0*/  IMAD.MOV.U32 R22, RZ, RZ, RZ ;  /* 0x000000ffff167224 */ /* 0x000fe400078e00ff */
[----:B------:R-:W-:Y:S02]  /*47d0*/  IMAD.MOV.U32 R3, RZ, RZ, R0 ;  /* 0x000000ffff037224 */ /* 0x000fe400078e0000 */
[----:B------:R-:W-:-:S02]  /*47e0*/  IMAD.MOV.U32 R5, RZ, RZ, R12 ;  /* 0x000000ffff057224 */ /* 0x000fc400078e000c */
[----:B------:R-:W-:-:S07]  /*47f0*/  IMAD.SHL.U32 R13, R13, 0x8, RZ ;  /* 0x000000080d0d7824 */ /* 0x000fce00078e00ff */
.L_x_75:
[----:B------:R-:W0:Y:S01]  /*4800*/  S2R R7, SR_CgaCtaId ;  /* 0x0000000000077919 */ /* 0x000e220000008800 */
[----:B------:R-:W-:Y:S02]  /*4810*/  MOV R4, 0x400 ;  /* 0x0000040000047802 */ /* 0x000fe40000000f00 */
[----:B------:R-:W-:Y:S02]  /*4820*/  LOP3.LUT P1, RZ, R18, 0x7f, RZ, 0xc0, !PT ;  /* 0x0000007f12ff7812 */ /* 0x000fe4000782c0ff */
[----:B0-----:R-:W-:Y:S02]  /*4830*/  LEA R14, R7, R4, 0x18 ;  /* 0x00000004070e7211 */ /* 0x001fe400078ec0ff */
[----:B------:R-:W-:-:S09]  /*4840*/  SHF.L.U32 R4, R3, 0x1f, RZ ;  /* 0x0000001f03047819 */ /* 0x000fd200000006ff */
[----:B------:R-:W0:Y:S01]  /*4850*/  @!P1 LDC R7, c[0x0][0x500] ;  /* 0x00014000ff079b82 */ /* 0x000e220000000800 */
[----:B------:R-:W-:-:S04]  /*4860*/  IMAD R15, R5, 0x8, R14 ;  /* 0x00000008050f7824 */ /* 0x000fc800078e020e */
[----:B------:R-:W1:Y:S02]  /*4870*/  SYNCS.PHASECHK.TRANS64.TRYWAIT P0, [R15+URZ+0x40], R4 ;  /* 0x000040040f0075a7 */ /* 0x000e64000800017f */
[----:B-1----:R-:W-:Y:S05]  /*4880*/  @!P0 BRA `(.L_x_73) ;  /* 0x00000010003c8947 */ /* 0x002fea0003800000 */
.L_x_96:
[----:B-1----:R-:W-:Y:S01]  /*4890*/  PRMT R4, R10, 0x9910, RZ ;  /* 0x000099100a047816 */ /* 0x002fe200000000ff */
[----:B0-----:R0:W-:Y:S03]  /*48a0*/  @!P1 SYNCS.ARRIVE.TRANS64 RZ, [R15+URZ], R7 ;  /* 0x000000070fff99a7 */ /* 0x0011e6000800003f */
[----:B------:R-:W-:-:S13]  /*48b0*/  ISETP.NE.AND P0, PT, R4, 0x2, PT ;  /* 0x000000020400780c */ /* 0x000fda0003f05270 */
[----:B0-----:R-:W-:Y:S05]  /*48c0*/  @P0 BRA `(.L_x_74) ;  /* 0x0000000000040947 */ /* 0x001fea0003800000 */
[----:B------:R-:W-:Y:S01]  /*48d0*/  BPT.TRAP 0x1 ;  /* 0x000000040000795c */ /* 0x000fe20000300000 */
.L_x_74:
[----:B------:R-:W-:Y:S01]  /*48e0*/  IMAD R4, R5, 0x2, R8 ;  /* 0x0000000205047824 */ /* 0x000fe200078e0208 */
[----:B------:R-:W-:Y:S01]  /*48f0*/  R2UR UR9, R15 ;  /* 0x000000000f0972ca */ /* 0x000fe200000e0000 */
[--C-:B------:R-:W-:Y:S01]  /*4900*/  IMAD R7, R5, 0x6000, R14.reuse ;  /* 0x0000600005077824 */ /* 0x100fe200078e020e */
[----:B------:R-:W-:Y:S01]  /*4910*/  UIADD3 UR4, UP0, UR16, 0xf0, URZ ;  /* 0x000000f010047890 */ /* 0x000fe2000ff1e03f */
[----:B------:R-:W-:Y:S01]  /*4920*/  IMAD.SHL.U32 R4, R4, 0x200, RZ ;  /* 0x0000020004047824 */ /* 0x000fe200078e00ff */
[----:B------:R-:W-:Y:S01]  /*4930*/  R2UR UR11, R20 ;  /* 0x00000000140b72ca */ /* 0x000fe200000e0000 */
[----:B------:R-:W-:Y:S01]  /*4940*/  VIADD R21, R21, 0xffffffff ;  /* 0xffffffff15157836 */ /* 0x000fe20000000000 */
[----:B------:R-:W-:Y:S01]  /*4950*/  R2UR UR5, R7 ;  /* 0x00000000070572ca */ /* 0x000fe200000e0000 */
[----:B------:R-:W-:Y:S01]  /*4960*/  IMAD R4, R4, 0x2, R14 ;  /* 0x0000000204047824 */ /* 0x000fe200078e020e */
[----:B------:R-:W-:Y:S01]  /*4970*/  R2UR UR10, R22 ;  /* 0x00000000160a72ca */ /* 0x000fe200000e0000 */
[----:B------:R-:W-:Y:S01]  /*4980*/  UIADD3 UR18, UP1, UR16, 0x1f0, URZ ;  /* 0x000001f010127890 */ /* 0x000fe2000ff3e03f */
[----:B------:R-:W-:Y:S01]  /*4990*/  R2UR UR12, R6 ;  /* 0x00000000060c72ca */ /* 0x000fe200000e0000 */
[----:B------:R-:W-:Y:S01]  /*49a0*/  VIADD R5, R5, 0x1 ;  /* 0x0000000105057836 */ /* 0x000fe20000000000 */
[----:B------:R-:W-:Y:S01]  /*49b0*/  R2UR UR8, R4 ;  /* 0x00000000040872ca */ /* 0x000fe200000e0000 */
[----:B------:R-:W-:Y:S01]  /*49c0*/  UIADD3.X UR19, URZ, UR17, URZ, UP1, !UPT ;  /* 0x000000113f137290 */ /* 0x000fe20008ffe43f */
[----:B------:R-:W-:Y:S01]  /*49d0*/  R2UR UR15, R13 ;  /* 0x000000000d0f72ca */ /* 0x000fe200000e0000 */
[----:B------:R-:W-:Y:S01]  /*49e0*/  UMOV UR6, 0x0 ;  /* 0x0000000000067882 */ /* 0x000fe20000000000 */
[----:B------:R-:W-:Y:S01]  /*49f0*/  ISETP.GT.AND P1, PT, R21, 0x1, PT ;  /* 0x000000011500780c */ /* 0x000fe20003f24270 */
[----:B------:R-:W-:Y:S01]  /*4a00*/  UMOV UR7, 0x10000000 ;  /* 0x1000000000077882 */ /* 0x000fe20000000000 */
[C---:B------:R-:W-:Y:S01]  /*4a10*/  ISETP.NE.AND P0, PT, R5.reuse, 0x8, PT ;  /* 0x000000080500780c */ /* 0x040fe20003f05270 */
[----:B------:R-:W-:Y:S01]  /*4a20*/  UIADD3 UR13, UR5, 0x180, URZ ;  /* 0x00000180050d7890 */ /* 0x000fe2000fffe03f */
[----:B------:R-:W-:Y:S01]  /*4a30*/  VIADD R22, R22, 0x40 ;  /* 0x0000004016167836 */ /* 0x000fe20000000000 */
[----:B------:R-:W-:Y:S01]  /*4a40*/  UIADD3.X UR5, URZ, UR17, URZ, UP0, !UPT ;  /* 0x000000113f057290 */ /* 0x000fe200087fe43f */
[----:B------:R-:W-:Y:S01]  /*4a50*/  SEL R4, RZ, 0x1, P0 ;  /* 0x00000001ff047807 */ /* 0x000fe20000000000 */
[----:B------:R-:W-:Y:S01]  /*4a60*/  UMOV UR20, 0x30000 ;  /* 0x0003000000147882 */ /* 0x000fe20000000000 */
[----:B------:R-:W-:Y:S01]  /*4a70*/  SEL R5, R5, RZ, P0 ;  /* 0x000000ff05057207 */ /* 0x000fe20000000000 */
[----:B------:R-:W-:Y:S01]  /*4a80*/  UIADD3 UR14, UR8, 0x30180, URZ ;  /* 0x00030180080e7890 */ /* 0x000fe2000fffe03f */
[----:B------:R-:W-:-:S02]  /*4a90*/  LOP3.LUT R3, R3, R4, RZ, 0x3c, !PT ;  /* 0x0000000403037212 */ /* 0x000fc400078e3cff */
[----:B------:R-:W-:Y:S02]  /*4aa0*/  UMOV UR8, UR13 ;  /* 0x0000000d00087c82 */ /* 0x000fe40008000000 */
[----:B------:R0:W-:Y:S02]  /*4ab0*/  UTMALDG.3D [UR8], [UR4], desc[UR6] ;  /* 0x00000608040075b4 */ /* 0x0001e40008011000 */
[----:B0-----:R-:W-:Y:S01]  /*4ac0*/  UMOV UR8, UR14 ;  /* 0x0000000e00087c82 */ /* 0x001fe20008000000 */
[----:B------:R-:W-:Y:S02]  /*4ad0*/  UMOV UR11, UR15 ;  /* 0x0000000f000b7c82 */ /* 0x000fe40008000000 */
[----:B------:R0:W-:Y:S02]  /*4ae0*/  UTMALDG.3D.MULTICAST [UR8], [UR18], UR20, desc[UR6] ;  /* 0x00000608120073b4 */ /* 0x0001e40008011814 */
[----:B0-----:R-:W-:Y:S05]  /*4af0*/  @P1 BRA `(.L_x_75) ;  /* 0xfffffffc00401947 */ /* 0x001fea000383ffff */
.L_x_72:
[----:B------:R-:W-:Y:S05]  /*4b00*/  BSYNC B1 ;  /* 0x0000000000017941 */ /* 0x000fea0003800000 */
.L_x_71:
[----:B------:R-:W-:Y:S01]  /*4b10*/  LOP3.LUT P2, RZ, R11, 0xff, RZ, 0xc0, !PT ;  /* 0x000000ff0bff7812 */ /* 0x000fe2000784c0ff */
[----:B------:R-:W-:Y:S01]  /*4b20*/  ULDC UR4, c[0x0][0xc] ;  /* 0x0000030000047ab9 */ /* 0x000fe20000000800 */
[----:B------:R-:W-:Y:S01]  /*4b30*/  ULDC UR5, c[0x0][0x10] ;  /* 0x0000040000057ab9 */ /* 0x000fe20000000800 */
[----:B------:R-:W0:Y:S01]  /*4b40*/  LDC R5, c[0x0][0x14] ;  /* 0x00000500ff057b82 */ /* 0x000e220000000800 */
[----:B------:R-:W-:Y:S01]  /*4b50*/  IMAD.IADD R12, R9, 0x1, R12 ;  /* 0x00000001090c7824 */ /* 0x000fe200078e020c */
[----:B------:R-:W-:Y:S01]  /*4b60*/  UIMAD.WIDE.U32 UR4, UR4, UR5, URZ ;  /* 0x00000005040472a5 */ /* 0x000fe2000f8e003f */
[----:B------:R-:W-:Y:S01]  /*4b70*/  BSSY B1, `(.L_x_76) ;  /* 0x0000077000017945 */ /* 0x000fe20003800000 */
[----:B------:R-:W-:Y:S01]  /*4b80*/  IMAD.MOV.U32 R20, RZ, RZ, -0x1 ;  /* 0xffffffffff147424 */ /* 0x000fe200078e00ff */
[----:B------:R-:W-:Y:S01]  /*4b90*/  PRMT R11, RZ, 0x7610, R11 ;  /* 0x00007610ff0b7816 */ /* 0x000fe2000000000b */
[----:B------:R-:W-:Y:S01]  /*4ba0*/  IMAD.MOV.U32 R13, RZ, RZ, -0x1 ;  /* 0xffffffffff0d7424 */ /* 0x000fe200078e00ff */
[----:B------:R-:W-:Y:S01]  /*4bb0*/  SHF.R.U32.HI R3, RZ, 0x3, R12 ;  /* 0x00000003ff037819 */ /* 0x000fe2000001160c */
[----:B------:R-:W-:Y:S01]  /*4bc0*/  IMAD.MOV.U32 R6, RZ, RZ, -0x1 ;  /* 0xffffffffff067424 */ /* 0x000fe200078e00ff */
[----:B------:R-:W-:Y:S01]  /*4bd0*/  ISETP.GT.U32.AND P0, PT, R12, 0x7, PT ;  /* 0x000000070c00780c */ /* 0x000fe20003f04070 */
[----:B------:R-:W1:Y:S01]  /*4be0*/  @P2 S2R R7, SR_CgaCtaId ;  /* 0x0000000000072919 */ /* 0x000e620000008800 */
[----:B------:R-:W-:-:S02]  /*4bf0*/  LOP3.LUT R3, R3, 0x1, RZ, 0xc0, !PT ;  /* 0x0000000103037812 */ /* 0x000fc400078ec0ff */
[----:B------:R-:W-:Y:S02]  /*4c00*/  ISETP.LT.U32.AND P0, PT, R9, 0x8, P0 ;  /* 0x000000080900780c */ /* 0x000fe40000701070 */
[----:B------:R-:W-:Y:S01]  /*4c10*/  ISETP.NE.U32.AND P1, PT, R3, 0x1, PT ;  /* 0x000000010300780c */ /* 0x000fe20003f25070 */
[----:B------:R-:W-:Y:S01]  /*4c20*/  IMAD.MOV.U32 R3, RZ, RZ, R17 ;  /* 0x000000ffff037224 */ /* 0x000fe200078e0011 */
[----:B------:R-:W-:Y:S02]  /*4c30*/  @P2 MOV R4, 0x400 ;  /* 0x0000040000042802 */ /* 0x000fe40000000f00 */
[----:B------:R-:W-:Y:S02]  /*4c40*/  ISETP.GT.U32.AND P1, PT, R9, 0x7, !P1 ;  /* 0x000000070900780c */ /* 0x000fe40004f24070 */
[----:B------:R-:W-:Y:S01]  /*4c50*/  LOP3.LUT R12, R12, 0x7, RZ, 0xc0, !PT ;  /* 0x000000070c0c7812 */ /* 0x000fe200078ec0ff */
[----:B0-----:R-:W-:-:S04]  /*4c60*/  IMAD.WIDE.U32 R2, R5, UR4, R2 ;  /* 0x0000000405027c25 */ /* 0x001fc8000f8e0002 */
[----:B------:R-:W-:Y:S01]  /*4c70*/  IMAD R17, R5, UR5, RZ ;  /* 0x0000000505117c24 */ /* 0x000fe2000f8e02ff */
[----:B------:R-:W-:Y:S01]  /*4c80*/  ULDC.64 UR4, c[0x0][0x650] ;  /* 0x0001940000047ab9 */ /* 0x000fe20000000a00 */
[----:B------:R-:W-:Y:S02]  /*4c90*/  SEL R5, RZ, 0x1, !P0 ;  /* 0x00000001ff057807 */ /* 0x000fe40004000000 */
[----:B------:R-:W-:Y:S01]  /*4ca0*/  IMAD.IADD R17, R3, 0x1, R17 ;  /* 0x0000000103117824 */ /* 0x000fe200078e0211 */
[----:B------:R-:W-:Y:S02]  /*4cb0*/  ISETP.GE.U32.AND P0, PT, R2, UR4, PT ;  /* 0x0000000402007c0c */ /* 0x000fe4000bf06070 */
[----:B------:R-:W-:Y:S02]  /*4cc0*/  SEL R3, RZ, 0x1, !P1 ;  /* 0x00000001ff037807 */ /* 0x000fe40004800000 */
[----:B------:R-:W-:Y:S02]  /*4cd0*/  ISETP.GE.U32.AND.EX P0, PT, R17, UR5, PT, P0 ;  /* 0x0000000511007c0c */ /* 0x000fe4000bf06100 */
[----:B------:R-:W-:-:S02]  /*4ce0*/  LOP3.LUT R0, R3, R0, R5, 0x96, !PT ;  /* 0x0000000003007212 */ /* 0x000fc400078e9605 */
[----:B------:R-:W-:Y:S02]  /*4cf0*/  PRMT R3, RZ, 0x7610, R3 ;  /* 0x00007610ff037816 */ /* 0x000fe40000000003 */
[----:B-1----:R-:W-:-:S04]  /*4d00*/  @P2 LEA R4, R7, R4, 0x18 ;  /* 0x0000000407042211 */ /* 0x002fc800078ec0ff */
[----:B------:R0:W-:Y:S03]  /*4d10*/  @P2 SYNCS.ARRIVE.TRANS64.A1T0 RZ, [R4+URZ+0x98], RZ ;  /* 0x000098ff04ff29a7 */ /* 0x0001e6000810003f */
[----:B------:R-:W-:Y:S05]  /*4d20*/  @P0 BRA `(.L_x_77) ;  /* 0x00000004006c0947 */ /* 0x000fea0003800000 */
[----:B------:R-:W1:Y:S01]  /*4d30*/  S2R R15, SR_CTAID.X ;  /* 0x00000000000f7919 */ /* 0x000e620000002500 */
[----:B------:R-:W-:Y:S01]  /*4d40*/  ULDC.64 UR4, c[0x0][0x628] ;  /* 0x00018a0000047ab9 */ /* 0x000fe20000000a00 */
[----:B------:R-:W2:Y:S01]  /*4d50*/  LDC R20, c[0x0][0x144] ;  /* 0x00005100ff147b82 */ /* 0x000ea20000000800 */
[----:B------:R-:W-:Y:S01]  /*4d60*/  ISETP.NE.U32.AND P0, PT, RZ, UR4, PT ;  /* 0x00000004ff007c0c */ /* 0x000fe2000bf05070 */
[----:B------:R-:W3:Y:S01]  /*4d70*/  S2R R13, SR_CTAID.Y ;  /* 0x00000000000d7919 */ /* 0x000ee20000002600 */
[----:B------:R-:W-:Y:S01]  /*4d80*/  ULDC UR6, c[0x0][0x150] ;  /* 0x0000540000067ab9 */ /* 0x000fe20000000800 */
[----:B------:R-:W-:Y:S01]  /*4d90*/  ULDC UR7, c[0x0][0x630] ;  /* 0x00018c0000077ab9 */ /* 0x000fe20000000800 */
[----:B------:R-:W-:Y:S01]  /*4da0*/  ISETP.NE.AND.EX P0, PT, RZ, UR5, PT, P0 ;  /* 0x00000005ff007c0c */ /* 0x000fe2000bf05300 */
[----:B0-----:R-:W-:Y:S02]  /*4db0*/  IMAD.MOV.U32 R4, RZ, RZ, R2 ;  /* 0x000000ffff047224 */ /* 0x001fe400078e0002 */
[----:B------:R-:W-:Y:S01]  /*4dc0*/  IMAD.MOV.U32 R5, RZ, RZ, R17 ;  /* 0x000000ffff057224 */ /* 0x000fe200078e0011 */
[----:B-1----:R-:W-:-:S05]  /*4dd0*/  I2FP.F32.U32 R3, R15 ;  /* 0x0000000f00037245 */ /* 0x002fca0000201000 */
[----:B------:R-:W-:-:S04]  /*4de0*/  FMUL R21, R3, UR6 ;  /* 0x0000000603157c20 */ /* 0x000fc80008400000 */
[----:B---3--:R-:W-:Y:S05]  /*4df0*/  @!P0 BRA `(.L_x_78) ;  /* 0x0000000000288947 */ /* 0x008fea0003800000 */
[----:B------:R-:W-:Y:S02]  /*4e00*/  ULDC UR6, c[0x0][0x634] ;  /* 0x00018d0000067ab9 */ /* 0x000fe40000000800 */
[----:B------:R-:W-:-:S05]  /*4e10*/  IADD3 R5, P0, R2, UR6, RZ ;  /* 0x0000000602057c10 */ /* 0x000fca000ff1e0ff */
[----:B------:R-:W-:-:S04]  /*4e20*/  IMAD.X R3, RZ, RZ, R17, P0 ;  /* 0x000000ffff037224 */ /* 0x000fc800000e0611 */
[----:B------:R-:W-:-:S04]  /*4e30*/  IMAD.WIDE.U32 R6, R3, UR4, RZ ;  /* 0x0000000403067c25 */ /* 0x000fc8000f8e00ff */
[----:B------:R-:W-:-:S04]  /*4e40*/  IMAD.WIDE.U32 R6, P0, R5, UR5, R6 ;  /* 0x0000000505067c25 */ /* 0x000fc8000f800006 */
[----:B------:R-:W-:-:S04]  /*4e50*/  IMAD.WIDE.U32 R4, R5, UR4, RZ ;  /* 0x0000000405047c25 */ /* 0x000fc8000f8e00ff */
[----:B------:R-:W-:Y:S01]  /*4e60*/  IMAD.MOV.U32 R4, RZ, RZ, R7 ;  /* 0x000000ffff047224 */ /* 0x000fe200078e0007 */
[----:B------:R-:W-:Y:S01]  /*4e70*/  IADD3 RZ, P1, R5, R6, RZ ;  /* 0x0000000605ff7210 */ /* 0x000fe20007f3e0ff */
[----:B------:R-:W-:-:S04]  /*4e80*/  IMAD.X R5, RZ, RZ, RZ, P0 ;  /* 0x000000ffff057224 */ /* 0x000fc800000e06ff */
[----:B------:R-:W-:-:S08]  /*4e90*/  IMAD.WIDE.U32.X R4, R3, UR5, R4, P1 ;  /* 0x0000000503047c25 */ /* 0x000fd000088e0404 */
.L_x_78:
[--C-:B------:R-:W-:Y:S01]  /*4ea0*/  SHF.R.U64 R14, R4, UR7, R5.reuse ;  /* 0x00000007040e7c19 */ /* 0x100fe20008001205 */
[----:B------:R-:W0:Y:S01]  /*4eb0*/  F2I.U32.TRUNC.NTZ R21, R21 ;  /* 0x0000001500157305 */ /* 0x000e22000020f000 */
[----:B------:R-:W-:Y:S01]  /*4ec0*/  SHF.R.U32.HI R3, RZ, UR7, R5 ;  /* 0x00000007ff037c19 */ /* 0x000fe20008011605 */
[----:B------:R-:W-:Y:S01]  /*4ed0*/  ULDC.64 UR4, c[0x0][0x620] ;  /* 0x0001880000047ab9 */ /* 0x000fe20000000a00 */
[----:B------:R-:W-:Y:S01]  /*4ee0*/  IADD3 R7, P0, RZ, -R14, RZ ;  /* 0x8000000eff077210 */ /* 0x000fe20007f1e0ff */
[----:B------:R-:W-:-:S04]  /*4ef0*/  ULDC.64 UR6, c[0x0][0x640] ;  /* 0x0001900000067ab9 */ /* 0x000fc80000000a00 */
[----:B------:R-:W-:Y:S01]  /*4f00*/  IMAD.X R3, RZ, RZ, ~R3, P0 ;  /* 0x000000ffff037224 */ /* 0x000fe200000e0e03 */
[----:B------:R-:W-:-:S03]  /*4f10*/  ISETP.NE.U32.AND P0, PT, RZ, UR6, PT ;  /* 0x00000006ff007c0c */ /* 0x000fc6000bf05070 */
[----:B------:R-:W-:Y:S01]  /*4f20*/  IMAD R6, R3, UR4, RZ ;  /* 0x0000000403067c24 */ /* 0x000fe2000f8e02ff */
[----:B------:R-:W-:Y:S01]  /*4f30*/  ISETP.NE.AND.EX P0, PT, RZ, UR7, PT, P0 ;  /* 0x00000007ff007c0c */ /* 0x000fe2000bf05300 */
[----:B------:R-:W-:Y:S02]  /*4f40*/  IMAD.MOV.U32 R3, RZ, RZ, R17 ;  /* 0x000000ffff037224 */ /* 0x000fe400078e0011 */
[----:B------:R-:W-:Y:S01]  /*4f50*/  IMAD.WIDE.U32 R4, R7, UR4, R2 ;  /* 0x0000000407047c25 */ /* 0x000fe2000f8e0002 */
[----:B------:R-:W-:-:S03]  /*4f60*/  ULDC UR4, c[0x0][0x618] ;  /* 0x0001860000047ab9 */ /* 0x000fc60000000800 */
[----:B------:R-:W-:Y:S01]  /*4f70*/  IMAD R3, R7, UR5, R6 ;  /* 0x0000000507037c24 */ /* 0x000fe2000f8e0206 */
[----:B------:R-:W-:Y:S01]  /*4f80*/  ULDC UR5, c[0x0][0x154] ;  /* 0x0000550000057ab9 */ /* 0x000fe20000000800 */
[----:B0-----:R-:W-:Y:S02]  /*4f90*/  IMAD.MOV R6, RZ, RZ, -R21 ;  /* 0x000000ffff067224 */ /* 0x001fe400078e0a15 */
[----:B------:R-:W-:Y:S02]  /*4fa0*/  IMAD.IADD R5, R5, 0x1, R3 ;  /* 0x0000000105057824 */ /* 0x000fe400078e0203 */
[----:B--2---:R-:W-:Y:S01]  /*4fb0*/  IMAD R3, R20, R6, R15 ;  /* 0x0000000614037224 */ /* 0x004fe200078e020f */
[----:B------:R-:W-:Y:S01]  /*4fc0*/  I2FP.F32.U32 R6, R13 ;  /* 0x0000000d00067245 */ /* 0x000fe20000201000 */
[----:B------:R-:W0:Y:S01]  /*4fd0*/  LDC R20, c[0x0][0x148] ;  /* 0x00005200ff147b82 */ /* 0x000e220000000800 */
[--C-:B------:R-:W-:Y:S02]  /*4fe0*/  SHF.R.U64 R15, R4, UR4, R5.reuse ;  /* 0x00000004040f7c19 */ /* 0x100fe40008001205 */
[----:B------:R-:W-:Y:S01]  /*4ff0*/  SHF.R.U32.HI R4, RZ, UR4, R5 ;  /* 0x00000004ff047c19 */ /* 0x000fe20008011605 */
[----:B------:R-:W-:Y:S01]  /*5000*/  FMUL R6, R6, UR5 ;  /* 0x0000000506067c20 */ /* 0x000fe20008400000 */
[----:B------:R-:W-:-:S02]  /*5010*/  ULDC UR4, c[0x0][0x608] ;  /* 0x0001820000047ab9 */ /* 0x000fc40000000800 */
[--C-:B------:R-:W-:Y:S01]  /*5020*/  SHF.R.U64 R22, R15, UR4, R4.reuse ;  /* 0x000000040f167c19 */ /* 0x100fe20008001204 */
[----:B------:R1:W2:Y:S01]  /*5030*/  F2I.U32.TRUNC.NTZ R24, R6 ;  /* 0x0000000600187305 */ /* 0x0002a2000020f000 */
[----:B------:R-:W-:Y:S01]  /*5040*/  SHF.R.U32.HI R5, RZ, UR4, R4 ;  /* 0x00000004ff057c19 */ /* 0x000fe20008011604 */
[----:B------:R-:W-:-:S03]  /*5050*/  ULDC UR4, c[0x0][0x658] ;  /* 0x0001960000047ab9 */ /* 0x000fc60000000800 */
[--C-:B------:R-:W-:Y:S02]  /*5060*/  SHF.R.U64 R21, R22, UR4, R5.reuse ;  /* 0x0000000416157c19 */ /* 0x100fe40008001205 */
[----:B------:R-:W-:-:S03]  /*5070*/  SHF.R.U32.HI R23, RZ, UR4, R5 ;  /* 0x00000004ff177c19 */ /* 0x000fc60008011605 */
[----:B------:R-:W-:Y:S02]  /*5080*/  IMAD.MOV.U32 R4, RZ, RZ, R21 ;  /* 0x000000ffff047224 */ /* 0x000fe400078e0015 */
[----:B------:R-:W-:Y:S01]  /*5090*/  IMAD.MOV.U32 R5, RZ, RZ, R23 ;  /* 0x000000ffff057224 */ /* 0x000fe200078e0017 */
[----:B-1----:R-:W-:Y:S06]  /*50a0*/  @!P0 BRA `(.L_x_79) ;  /* 0x0000000000288947 */ /* 0x002fec0003800000 */
        /* <DEDUP_REMOVED lines=10> */
.L_x_79:
[----:B------:R-:W-:Y:S01]  /*5150*/  UMOV UR5, 0xffffffff ;  /* 0xffffffff00057882 */ /* 0x000fe20000000000 */
[----:B------:R-:W-:Y:S01]  /*5160*/  ISETP.NE.AND P0, PT, R16, 0x1, PT ;  /* 0x000000011000780c */ /* 0x000fe20003f05270 */
[----:B------:R-:W-:Y:S01]  /*5170*/  USHF.L.U32 UR5, UR5, UR4, URZ ;  /* 0x0000000405057299 */ /* 0x000fe2000800063f */
[----:B--2---:R-:W-:Y:S01]  /*5180*/  IMAD.MOV R24, RZ, RZ, -R24 ;  /* 0x000000ffff187224 */ /* 0x004fe200078e0a18 */
[----:B------:R-:W-:Y:S01]  /*5190*/  ULDC UR6, c[0x0][0x648] ;  /* 0x0001920000067ab9 */ /* 0x000fe20000000800 */
[----:B------:R-:W-:Y:S01]  /*51a0*/  ULDC UR7, c[0x0][0x600] ;  /* 0x0001800000077ab9 */ /* 0x000fe20000000800 */
[----:B------:R-:W-:Y:S01]  /*51b0*/  ULOP3.LUT UR5, URZ, UR5, URZ, 0x33, !UPT ;  /* 0x000000053f057292 */ /* 0x000fe2000f8e333f */
[----:B------:R-:W-:Y:S01]  /*51c0*/  SHF.R.U64 R4, R4, UR6, R5 ;  /* 0x0000000604047c19 */ /* 0x000fe20008001205 */
[----:B------:R-:W-:Y:S01]  /*51d0*/  UMOV UR6, 0x1 ;  /* 0x0000000100067882 */ /* 0x000fe20000000000 */
[----:B------:R-:W-:Y:S02]  /*51e0*/  UIADD3 UR8, UR7, -0x1, URZ ;  /* 0xffffffff07087890 */ /* 0x000fe4000fffe03f */
[----:B------:R-:W-:Y:S01]  /*51f0*/  USHF.L.U32 UR6, UR6, UR4, URZ ;  /* 0x0000000406067299 */ /* 0x000fe2000800063f */
[----:B------:R-:W-:Y:S01]  /*5200*/  LOP3.LUT R5, R22, UR5, RZ, 0xc0, !PT ;  /* 0x0000000516057c12 */ /* 0x000fe2000f8ec0ff */
[----:B------:R-:W-:Y:S01]  /*5210*/  IMAD.MOV R6, RZ, RZ, -R4 ;  /* 0x000000ffff067224 */ /* 0x000fe200078e0a04 */
[----:B------:R-:W-:Y:S01]  /*5220*/  ULDC UR4, c[0x0][0x638] ;  /* 0x00018e0000047ab9 */ /* 0x000fe20000000800 */
[----:B0-----:R-:W-:-:S02]  /*5230*/  @P0 IMAD R3, R20, R24, R13 ;  /* 0x0000001814030224 */ /* 0x001fc400078e020d */
[----:B------:R-:W-:Y:S01]  /*5240*/  IMAD R20, R4, UR6, R5 ;  /* 0x0000000604147c24 */ /* 0x000fe2000f8e0205 */
[----:B------:R-:W-:Y:S01]  /*5250*/  LOP3.LUT R4, R15, UR8, RZ, 0xc0, !PT ;  /* 0x000000080f047c12 */ /* 0x000fe2000f8ec0ff */
[----:B------:R-:W-:Y:S01]  /*5260*/  IMAD R21, R6, UR4, R21 ;  /* 0x0000000406157c24 */ /* 0x000fe2000f8e0215 */
[----:B------:R-:W-:Y:S01]  /*5270*/  ULDC UR4, c[0x0][0x610] ;  /* 0x0001840000047ab9 */ /* 0x000fe20000000800 */
[----:B------:R-:W-:Y:S02]  /*5280*/  IMAD.MOV.U32 R6, RZ, RZ, R14 ;  /* 0x000000ffff067224 */ /* 0x000fe400078e000e */
[----:B------:R-:W-:Y:S02]  /*5290*/  IMAD R20, R20, UR4, R3 ;  /* 0x0000000414147c24 */ /* 0x000fe4000f8e0203 */
[----:B------:R-:W-:Y:S02]  /*52a0*/  IMAD R21, R21, UR7, R4 ;  /* 0x0000000715157c24 */ /* 0x000fe4000f8e0204 */
[----:B------:R-:W-:-:S03]  /*52b0*/  IMAD.MOV.U32 R3, RZ, RZ, 0x1 ;  /* 0x00000001ff037424 */ /* 0x000fc600078e00ff */
[----:B------:R-:W-:Y:S02]  /*52c0*/  SEL R13, R21, R20, !P0 ;  /* 0x00000014150d7207 */ /* 0x000fe40004000000 */
[----:B------:R-:W-:-:S07]  /*52d0*/  SEL R20, R20, R21, !P0 ;  /* 0x0000001514147207 */ /* 0x000fce0004000000 */
.L_x_77:
[----:B------:R-:W-:Y:S05]  /*52e0*/  BSYNC B1 ;  /* 0x0000000000017941 */ /* 0x000fea0003800000 */
.L_x_76:
[----:B------:R-:W-:-:S13]  /*52f0*/  LOP3.LUT P0, RZ, R3, 0xff, RZ, 0xc0, !PT ;  /* 0x000000ff03ff7812 */ /* 0x000fda000780c0ff */
[----:B------:R-:W-:Y:S05]  /*5300*/  @P0 BRA `(.L_x_80) ;  /* 0xfffffff400040947 */ /* 0x000fea000383ffff */
[----:B------:R-:W-:Y:S05]  /*5310*/  BSYNC B0 ;  /* 0x0000000000007941 */ /* 0x000fea0003800000 */
.L_x_69:
[----:B------:R-:W-:-:S03]  /*5320*/  UMOV UR4, 0xffffffff ;  /* 0xffffffff00047882 */ /* 0x000fc60000000000 */
[----:B------:R-:W-:Y:S05]  /*5330*/  BRA.DIV UR4, `(.L_x_81) ;  /* 0x0000000604a47947 */ /* 0x000fea000b800000 */
[----:B------:R-:W-:-:S13]  /*5340*/  ELECT P6, URZ, PT ;  /* 0x00000000003f782f */ /* 0x000fda00038c0000 */
.L_x_99:
[----:B------:R-:W-:Y:S04]  /*5350*/  BSSY B0, `(.L_x_82) ;  /* 0x000004f000007945 */ /* 0x000fe80003800000 */
[----:B------:R-:W-:Y:S05]  /*5360*/  @!P6 BRA `(.L_x_83) ;  /* 0x000000040034e947 */ /* 0x000fea0003800000 */
[----:B------:R-:W-:-:S04]  /*5370*/  LOP3.LUT R19, R19, 0x2, RZ, 0xfc, !PT ;  /* 0x0000000213137812 */ /* 0x000fc800078efcff */
[----:B------:R-:W-:-:S13]  /*5380*/  ISETP.NE.AND P0, PT, R19, 0x3, PT ;  /* 0x000000031300780c */ /* 0x000fda0003f05270 */
[----:B------:R-:W-:Y:S05]  /*5390*/  @!P0 BRA `(.L_x_84) ;  /* 0x0000000000048947 */ /* 0x000fea0003800000 */
[----:B------:R-:W-:Y:S01]  /*53a0*/  BPT.TRAP 0x1 ;  /* 0x000000040000795c */ /* 0x000fe20000300000 */
.L_x_84:
[----:B------:R-:W1:Y:S01]  /*53b0*/  S2R R3, SR_CgaCtaId ;  /* 0x0000000000037919 */ /* 0x000e620000008800 */
[----:B------:R-:W-:-:S04]  /*53c0*/  MOV R2, 0x400 ;  /* 0x0000040000027802 */ /* 0x000fc80000000f00 */
[----:B-1----:R-:W-:Y:S02]  /*53d0*/  LEA R3, R3, R2, 0x18 ;  /* 0x0000000203037211 */ /* 0x002fe400078ec0ff */
[----:B------:R-:W-:-:S03]  /*53e0*/  SHF.L.U32 R2, R0, 0x1f, RZ ;  /* 0x0000001f00027819 */ /* 0x000fc600000006ff */
[----:B------:R-:W-:-:S04]  /*53f0*/  VIADD R3, R3, 0x40 ;  /* 0x0000004003037836 */ /* 0x000fc80000000000 */
[C---:B------:R-:W-:Y:S02]  /*5400*/  IMAD R7, R12.reuse, 0x8, R3 ;  /* 0x000000080c077824 */ /* 0x040fe400078e0203 */
[----:B------:R-:W-:Y:S02]  /*5410*/  VIADD R12, R12, 0x1 ;  /* 0x000000010c0c7836 */ /* 0x000fe40000000000 */
[----:B------:R-:W1:Y:S03]  /*5420*/  SYNCS.PHASECHK.TRANS64.TRYWAIT P0, [R7+URZ], R2 ;  /* 0x00000002070075a7 */ /* 0x000e66000800017f */
[----:B------:R-:W-:-:S04]  /*5430*/  ISETP.NE.AND P1, PT, R12, 0x8, PT ;  /* 0x000000080c00780c */ /* 0x000fc80003f25270 */
[----:B------:R-:W-:Y:S02]  /*5440*/  SEL R5, RZ, 0x1, P1 ;  /* 0x00000001ff057807 */ /* 0x000fe40000800000 */
[----:B------:R-:W-:Y:S02]  /*5450*/  SEL R12, R12, RZ, P1 ;  /* 0x000000ff0c0c7207 */ /* 0x000fe40000800000 */
[----:B------:R-:W-:-:S03]  /*5460*/  LOP3.LUT R5, R0, R5, RZ, 0x3c, !PT ;  /* 0x0000000500057212 */ /* 0x000fc600078e3cff */
[----:B------:R-:W-:Y:S01]  /*5470*/  IMAD R9, R12, 0x8, R3 ;  /* 0x000000080c097824 */ /* 0x000fe200078e0203 */
[----:B0-----:R-:W-:Y:S01]  /*5480*/  SHF.L.U32 R4, R5, 0x1f, RZ ;  /* 0x0000001f05047819 */ /* 0x001fe200000006ff */
[----:B-1----:R-:W-:Y:S06]  /*5490*/  @!P0 BRA `(.L_x_85) ;  /* 0x00000004006c8947 */ /* 0x002fec0003800000 */
.L_x_100:
[----:B------:R-:W1:Y:S01]  /*54a0*/  SYNCS.PHASECHK.TRANS64.TRYWAIT P0, [R9+URZ], R4 ;  /* 0x00000004090075a7 */ /* 0x000e62000800017f */
[----:B------:R-:W-:-:S05]  /*54b0*/  VIADD R0, R12, 0x1 ;  /* 0x000000010c007836 */ /* 0x000fca0000000000 */
[----:B------:R-:W-:-:S04]  /*54c0*/  ISETP.NE.AND P1, PT, R0, 0x8, PT ;  /* 0x000000080000780c */ /* 0x000fc80003f25270 */
[----:B0-----:R-:W-:Y:S02]  /*54d0*/  SEL R2, RZ, 0x1, P1 ;  /* 0x00000001ff027807 */ /* 0x001fe40000800000 */
[----:B------:R-:W-:Y:S02]  /*54e0*/  SEL R0, R0, RZ, P1 ;  /* 0x000000ff00007207 */ /* 0x000fe40000800000 */
[----:B------:R-:W-:-:S03]  /*54f0*/  LOP3.LUT R7, R5, R2, RZ, 0x3c, !PT ;  /* 0x0000000205077212 */ /* 0x000fc600078e3cff */
[----:B------:R-:W-:Y:S01]  /*5500*/  IMAD R6, R0, 0x8, R3 ;  /* 0x0000000800067824 */ /* 0x000fe200078e0203 */
[----:B------:R-:W-:Y:S01]  /*5510*/  SHF.L.U32 R5, R7, 0x1f, RZ ;  /* 0x0000001f07057819 */ /* 0x000fe200000006ff */
[----:B-1----:R-:W-:Y:S06]  /*5520*/  @!P0 BRA `(.L_x_86) ;  /* 0x00000004005c8947 */ /* 0x002fec0003800000 */
.L_x_101:
[----:B------:R-:W1:Y:S01]  /*5530*/  SYNCS.PHASECHK.TRANS64.TRYWAIT P0, [R6+URZ], R5 ;  /* 0x00000005060075a7 */ /* 0x000e62000800017f */
[----:B------:R-:W-:-:S05]  /*5540*/  VIADD R0, R0, 0x1 ;  /* 0x0000000100007836 */ /* 0x000fca0000000000 */
[----:B------:R-:W-:-:S04]  /*5550*/  ISETP.NE.AND P1, PT, R0, 0x8, PT ;  /* 0x000000080000780c */ /* 0x000fc80003f25270 */
[----:B------:R-:W-:Y:S02]  /*5560*/  SEL R2, RZ, 0x1, P1 ;  /* 0x00000001ff027807 */ /* 0x000fe40000800000 */
[----:B------:R-:W-:Y:S02]  /*5570*/  SEL R0, R0, RZ, P1 ;  /* 0x000000ff00007207 */ /* 0x000fe40000800000 */
[----:B------:R-:W-:-:S03]  /*5580*/  LOP3.LUT R7, R7, R2, RZ, 0x3c, !PT ;  /* 0x0000000207077212 */ /* 0x000fc600078e3cff */
[----:B0-----:R-:W-:Y:S01]  /*5590*/  IMAD R9, R0, 0x8, R3 ;  /* 0x0000000800097824 */ /* 0x001fe200078e0203 */
[----:B------:R-:W-:Y:S01]  /*55a0*/  SHF.L.U32 R4, R7, 0x1f, RZ ;  /* 0x0000001f07047819 */ /* 0x000fe200000006ff */
[----:B-1----:R-:W-:Y:S06]  /*55b0*/  @!P0 BRA `(.L_x_87) ;  /* 0x00000004004c8947 */ /* 0x002fec0003800000 */
.L_x_102:
        /* <DEDUP_REMOVED lines=9> */
.L_x_103:
        /* <DEDUP_REMOVED lines=9> */
.L_x_104:
        /* <DEDUP_REMOVED lines=9> */
.L_x_105:
[----:B------:R-:W1:Y:S01]  /*5770*/  SYNCS.PHASECHK.TRANS64.TRYWAIT P0, [R6+URZ], R5 ;  /* 0x00000005060075a7 */ /* 0x000e62000800017f */
[----:B------:R-:W-:-:S05]  /*5780*/  VIADD R0, R0, 0x1 ;  /* 0x0000000100007836 */ /* 0x000fca0000000000 */
[----:B------:R-:W-:-:S04]  /*5790*/  ISETP.NE.AND P1, PT, R0, 0x8, PT ;  /* 0x000000080000780c */ /* 0x000fc80003f25270 */
[----:B------:R-:W-:Y:S02]  /*57a0*/  SEL R2, RZ, 0x1, P1 ;  /* 0x00000001ff027807 */ /* 0x000fe40000800000 */
[----:B------:R-:W-:Y:S02]  /*57b0*/  SEL R0, R0, RZ, P1 ;  /* 0x000000ff00007207 */ /* 0x000fe40000800000 */
[----:B------:R-:W-:Y:S01]  /*57c0*/  LOP3.LUT R2, R7, R2, RZ, 0x3c, !PT ;  /* 0x0000000207027212 */ /* 0x000fe200078e3cff */
[----:B-1----:R-:W-:Y:S06]  /*57d0*/  @!P0 BRA `(.L_x_91) ;  /* 0x0000000400148947 */ /* 0x002fec0003800000 */
.L_x_106:
[----:B------:R-:W-:Y:S01]  /*57e0*/  IMAD R3, R0, 0x8, R3 ;  /* 0x0000000800037824 */ /* 0x000fe200078e0203 */
[----:B------:R-:W-:-:S07]  /*57f0*/  SHF.L.U32 R0, R2, 0x1f, RZ ;  /* 0x0000001f02007819 */ /* 0x000fce00000006ff */
.L_x_92:
[----:B--2---:R2:W3:Y:S02]  /*5800*/  SYNCS.PHASECHK.TRANS64.TRYWAIT P0, [R3+URZ], R0 ;  /* 0x00000000030075a7 */ /* 0x0044e4000800017f */
[----:B---3--:R-:W-:Y:S05]  /*5810*/  @!P0 NANOSLEEP.SYNCS 0x989680 ;  /* 0x009896800000895d */ /* 0x008fea0003900000 */
[----:B------:R-:W3:Y:S02]  /*5820*/  @!P0 SYNCS.PHASECHK.TRANS64 P0, [R3+URZ], R0 ;  /* 0x00000000030085a7 */ /* 0x000ee4000800007f */
[----:B---3--:R-:W-:Y:S05]  /*5830*/  @!P0 BRA `(.L_x_92) ;  /* 0xfffffffc00f08947 */ /* 0x008fea000383ffff */
.L_x_83:
[----:B------:R-:W-:Y:S05]  /*5840*/  BSYNC B0 ;  /* 0x0000000000007941 */ /* 0x000fea0003800000 */
.L_x_82:
[----:B------:R-:W-:Y:S05]  /*5850*/  EXIT ;  /* 0x000000000000794d */ /* 0x000fea0003800000 */
.L_x_22:
[----:B---3--:R3:W4:Y:S02]  /*5860*/  SYNCS.PHASECHK.TRANS64.TRYWAIT P1, [R3+URZ], R0 ;  /* 0x00000000030075a7 */ /* 0x008724000802017f */
[----:B----4-:R-:W-:Y:S05]  /*5870*/  @!P1 NANOSLEEP.SYNCS 0x989680 ;  /* 0x009896800000995d */ /* 0x010fea0003900000 */
[----:B------:R-:W4:Y:S02]  /*5880*/  @!P1 SYNCS.PHASECHK.TRANS64 P1, [R3+URZ], R0 ;  /* 0x00000000030095a7 */ /* 0x000f24000802007f */
[----:B----4-:R-:W-:Y:S05]  /*5890*/  @!P1 BRA `(.L_x_22) ;  /* 0xfffffffc00f09947 */ /* 0x010fea000383ffff */
[----:B------:R-:W-:Y:S05]  /*58a0*/  BRA `(.L_x_21) ;  /* 0xffffffbc00507947 */ /* 0x000fea000383ffff */
.L_x_27:
[----:B-1----:R1:W2:Y:S02]  /*58b0*/  SYNCS.PHASECHK.TRANS64.TRYWAIT P1, [R5+URZ], R4 ;  /* 0x00000004050075a7 */ /* 0x0022a4000802017f */
[----:B--2---:R-:W-:Y:S05]  /*58c0*/  @!P1 NANOSLEEP.SYNCS 0x989680 ;  /* 0x009896800000995d */ /* 0x004fea0003900000 */
[----:B------:R-:W2:Y:S02]  /*58d0*/  @!P1 SYNCS.PHASECHK.TRANS64 P1, [R5+URZ], R4 ;  /* 0x00000004050095a7 */ /* 0x000ea4000802007f */
[----:B--2---:R-:W-:Y:S05]  /*58e0*/  @!P1 BRA `(.L_x_27) ;  /* 0xfffffffc00f09947 */ /* 0x004fea000383ffff */
[----:B------:R-:W-:Y:S05]  /*58f0*/  BRA `(.L_x_26) ;  /* 0xffffffc000a07947 */ /* 0x000fea000383ffff */
.L_x_70:
[----:B------:R-:W-:Y:S01]  /*5900*/  BSSY B1, `(.L_x_93) ;  /* 0x0000006000017945 */ /* 0x000fe20003800000 */
[----:B------:R-:W-:-:S07]  /*5910*/  IMAD.MOV.U32 R15, RZ, RZ, -0x1 ;  /* 0xffffffffff0f7424 */ /* 0x000fce00078e00ff */
[----:B------:R-:W-:Y:S05]  /*5920*/  WARPSYNC.COLLECTIVE R15, `(.L_x_94) ;  /* 0x000000000f0c7348 */ /* 0x000fea0003c00000 */
[----:B------:R-:W-:Y:S02]  /*5930*/  ELECT P6, UR62, PT ;  /* 0x00000000003e782f */ /* 0x000fe400038c0000 */
[----:B------:R-:W-:Y:S01]  /*5940*/  MOV R14, UR62 ;  /* 0x0000003e000e7c02 */ /* 0x000fe20008000f00 */
[----:B------:R-:W-:Y:S10]  /*5950*/  ENDCOLLECTIVE ;  /* 0x000000000000791b */ /* 0x000ff40003800000 */
.L_x_94:
[----:B------:R-:W-:Y:S05]  /*5960*/  BSYNC B1 ;  /* 0x0000000000017941 */ /* 0x000fea0003800000 */
.L_x_93:
[----:B------:R-:W-:Y:S05]  /*5970*/  BRA `(.L_x_95) ;  /* 0xffffffec00747947 */ /* 0x000fea000383ffff */
.L_x_73:
[----:B-1----:R1:W2:Y:S02]  /*5980*/  SYNCS.PHASECHK.TRANS64.TRYWAIT P0, [R15+URZ+0x40], R4 ;  /* 0x000040040f0075a7 */ /* 0x0022a4000800017f */
[----:B--2---:R-:W-:Y:S05]  /*5990*/  @!P0 NANOSLEEP.SYNCS 0x989680 ;  /* 0x009896800000895d */ /* 0x004fea0003900000 */
[----:B------:R-:W2:Y:S02]  /*59a0*/  @!P0 SYNCS.PHASECHK.TRANS64 P0, [R15+URZ+0x40], R4 ;  /* 0x000040040f0085a7 */ /* 0x000ea4000800007f */
[----:B--2---:R-:W-:Y:S05]  /*59b0*/  @!P0 BRA `(.L_x_73) ;  /* 0xfffffffc00f08947 */ /* 0x004fea000383ffff */
[----:B------:R-:W-:Y:S05]  /*59c0*/  BRA `(.L_x_96) ;  /* 0xffffffec00b07947 */ /* 0x000fea000383ffff */
.L_x_81:
[----:B------:R-:W-:Y:S01]  /*59d0*/  BSSY B0, `(.L_x_97) ;  /* 0x0000006000007945 */ /* 0x000fe20003800000 */
[----:B------:R-:W-:-:S07]  /*59e0*/  IMAD.MOV.U32 R15, RZ, RZ, -0x1 ;  /* 0xffffffffff0f7424 */ /* 0x000fce00078e00ff */
[----:B0-----:R-:W-:Y:S05]  /*59f0*/  WARPSYNC.COLLECTIVE R15, `(.L_x_98) ;  /* 0x000000000f0c7348 */ /* 0x001fea0003c00000 */
[----:B------:R-:W-:Y:S02]  /*5a00*/  ELECT P6, UR62, PT ;  /* 0x00000000003e782f */ /* 0x000fe400038c0000 */
[----:B------:R-:W-:Y:S01]  /*5a10*/  MOV R14, UR62 ;  /* 0x0000003e000e7c02 */ /* 0x000fe20008000f00 */
[----:B0-----:R-:W-:Y:S10]  /*5a20*/  ENDCOLLECTIVE ;  /* 0x000000000000791b */ /* 0x001ff40003800000 */
.L_x_98:
[----:B------:R-:W-:Y:S05]  /*5a30*/  BSYNC B0 ;  /* 0x0000000000007941 */ /* 0x000fea0003800000 */
.L_x_97:
[----:B------:R-:W-:Y:S05]  /*5a40*/  BRA `(.L_x_99) ;  /* 0xfffffff800407947 */ /* 0x000fea000383ffff */
.L_x_85:
[----:B0-----:R0:W1:Y:S02]  /*5a50*/  SYNCS.PHASECHK.TRANS64.TRYWAIT P0, [R7+URZ], R2 ;  /* 0x00000002070075a7 */ /* 0x001064000800017f */
[----:B-1----:R-:W-:Y:S05]  /*5a60*/  @!P0 NANOSLEEP.SYNCS 0x989680 ;  /* 0x009896800000895d */ /* 0x002fea0003900000 */
[----:B------:R-:W1:Y:S02]  /*5a70*/  @!P0 SYNCS.PHASECHK.TRANS64 P0, [R7+URZ], R2 ;  /* 0x00000002070085a7 */ /* 0x000e64000800007f */
[----:B-1----:R-:W-:Y:S05]  /*5a80*/  @!P0 BRA `(.L_x_85) ;  /* 0xfffffffc00f08947 */ /* 0x002fea000383ffff */
[----:B------:R-:W-:Y:S05]  /*5a90*/  BRA `(.L_x_100) ;  /* 0xfffffff800807947 */ /* 0x000fea000383ffff */
.L_x_86:
[----:B0-----:R0:W1:Y:S02]  /*5aa0*/  SYNCS.PHASECHK.TRANS64.TRYWAIT P0, [R9+URZ], R4 ;  /* 0x00000004090075a7 */ /* 0x001064000800017f */
[----:B-1----:R-:W-:Y:S05]  /*5ab0*/  @!P0 NANOSLEEP.SYNCS 0x989680 ;  /* 0x009896800000895d */ /* 0x002fea0003900000 */
[----:B------:R-:W1:Y:S02]  /*5ac0*/  @!P0 SYNCS.PHASECHK.TRANS64 P0, [R9+URZ], R4 ;  /* 0x00000004090085a7 */ /* 0x000e64000800007f */
[----:B-1----:R-:W-:Y:S05]  /*5ad0*/  @!P0 BRA `(.L_x_86) ;  /* 0xfffffffc00f08947 */ /* 0x002fea000383ffff */
[----:B------:R-:W-:Y:S05]  /*5ae0*/  BRA `(.L_x_101) ;  /* 0xfffffff800907947 */ /* 0x000fea000383ffff */
.L_x_87:
[----:B0-----:R0:W1:Y:S02]  /*5af0*/  SYNCS.PHASECHK.TRANS64.TRYWAIT P0, [R6+URZ], R5 ;  /* 0x00000005060075a7 */ /* 0x001064000800017f */
[----:B-1----:R-:W-:Y:S05]  /*5b00*/  @!P0 NANOSLEEP.SYNCS 0x989680 ;  /* 0x009896800000895d */ /* 0x002fea0003900000 */
[----:B------:R-:W1:Y:S02]  /*5b10*/  @!P0 SYNCS.PHASECHK.TRANS64 P0, [R6+URZ], R5 ;  /* 0x00000005060085a7 */ /* 0x000e64000800007f */
[----:B-1----:R-:W-:Y:S05]  /*5b20*/  @!P0 BRA `(.L_x_87) ;  /* 0xfffffffc00f08947 */ /* 0x002fea000383ffff */
[----:B------:R-:W-:Y:S05]  /*5b30*/  BRA `(.L_x_102) ;  /* 0xfffffff800a07947 */ /* 0x000fea000383ffff */
.L_x_88:
[----:B0-----:R0:W1:Y:S02]  /*5b40*/  SYNCS.PHASECHK.TRANS64.TRYWAIT P0, [R9+URZ], R4 ;  /* 0x00000004090075a7 */ /* 0x001064000800017f */
[----:B-1----:R-:W-:Y:S05]  /*5b50*/  @!P0 NANOSLEEP.SYNCS 0x989680 ;  /* 0x009896800000895d */ /* 0x002fea0003900000 */
[----:B------:R-:W1:Y:S02]  /*5b60*/  @!P0 SYNCS.PHASECHK.TRANS64 P0, [R9+URZ], R4 ;  /* 0x00000004090085a7 */ /* 0x000e64000800007f */
[----:B-1----:R-:W-:Y:S05]  /*5b70*/  @!P0 BRA `(.L_x_88) ;  /* 0xfffffffc00f08947 */ /* 0x002fea000383ffff */
[----:B------:R-:W-:Y:S05]  /*5b80*/  BRA `(.L_x_103) ;  /* 0xfffffff800b07947 */ /* 0x000fea000383ffff */
.L_x_89:
[----:B0-----:R0:W1:Y:S02]  /*5b90*/  SYNCS.PHASECHK.TRANS64.TRYWAIT P0, [R6+URZ], R5 ;  /* 0x00000005060075a7 */ /* 0x001064000800017f */
[----:B-1----:R-:W-:Y:S05]  /*5ba0*/  @!P0 NANOSLEEP.SYNCS 0x989680 ;  /* 0x009896800000895d */ /* 0x002fea0003900000 */
[----:B------:R-:W1:Y:S02]  /*5bb0*/  @!P0 SYNCS.PHASECHK.TRANS64 P0, [R6+URZ], R5 ;  /* 0x00000005060085a7 */ /* 0x000e64000800007f */
[----:B-1----:R-:W-:Y:S05]  /*5bc0*/  @!P0 BRA `(.L_x_89) ;  /* 0xfffffffc00f08947 */ /* 0x002fea000383ffff */
[----:B------:R-:W-:Y:S05]  /*5bd0*/  BRA `(.L_x_104) ;  /* 0xfffffff800c07947 */ /* 0x000fea000383ffff */
.L_x_90:
[----:B0-----:R0:W1:Y:S02]  /*5be0*/  SYNCS.PHASECHK.TRANS64.TRYWAIT P0, [R9+URZ], R4 ;  /* 0x00000004090075a7 */ /* 0x001064000800017f */
[----:B-1----:R-:W-:Y:S05]  /*5bf0*/  @!P0 NANOSLEEP.SYNCS 0x989680 ;  /* 0x009896800000895d */ /* 0x002fea0003900000 */
[----:B------:R-:W1:Y:S02]  /*5c00*/  @!P0 SYNCS.PHASECHK.TRANS64 P0, [R9+URZ], R4 ;  /* 0x00000004090085a7 */ /* 0x000e64000800007f */
[----:B-1----:R-:W-:Y:S05]  /*5c10*/  @!P0 BRA `(.L_x_90) ;  /* 0xfffffffc00f08947 */ /* 0x002fea000383ffff */
[----:B------:R-:W-:Y:S05]  /*5c20*/  BRA `(.L_x_105) ;  /* 0xfffffff800d07947 */ /* 0x000fea000383ffff */
.L_x_91:
[----:B-1----:R1:W2:Y:S02]  /*5c30*/  SYNCS.PHASECHK.TRANS64.TRYWAIT P0, [R6+URZ], R5 ;  /* 0x00000005060075a7 */ /* 0x0022a4000800017f */
[----:B--2---:R-:W-:Y:S05]  /*5c40*/  @!P0 NANOSLEEP.SYNCS 0x989680 ;  /* 0x009896800000895d */ /* 0x004fea0003900000 */
[----:B------:R-:W2:Y:S02]  /*5c50*/  @!P0 SYNCS.PHASECHK.TRANS64 P0, [R6+URZ], R5 ;  /* 0x00000005060085a7 */ /* 0x000ea4000800007f */
[----:B--2---:R-:W-:Y:S05]  /*5c60*/  @!P0 BRA `(.L_x_91) ;  /* 0xfffffffc00f08947 */ /* 0x004fea000383ffff */
[----:B------:R-:W-:Y:S05]  /*5c70*/  BRA `(.L_x_106) ;  /* 0xfffffff800d87947 */ /* 0x000fea000383ffff */
.L_x_107:
[----:B------:R-:W-:-:S00]  /*5c80*/  BRA `(.L_x_107) ;  /* 0xfffffffc00fc7947 */ /* 0x000fc0000383ffff */
[----:B------:R-:W-:-:S00]  /*5c90*/  NOP ;  /* 0x0000000000007918 */ /* 0x000fc00000000000 */
        /* <DEDUP_REMOVED lines=14> */
.L_x_108:


//--------------------- .nv.global.init           --------------------------
	.section	.nv.global.init,"aw",@progbits
.nv.global.init:
	.type		$str$22,@object
	.size		$str$22,($str$23 - $str$22)
$str$22:
        /*0000*/ 	.byte	0x6b, 0x5f, 0x74, 0x69, 0x6c, 0x65, 0x5f, 0x63, 0x6f, 0x75, 0x6e, 0x74, 0x20, 0x3e, 0x3d, 0x20
        /*0010*/ 	.byte	0x31, 0x00
	.type		$str$23,@object
	.size		$str$23,(__unnamed_1 - $str$23)
$str$23:
        /*0012*/ 	.byte	0x2f, 0x74, 0x6d, 0x70, 0x2f, 0x63, 0x75, 0x74, 0x6c, 0x61, 0x73, 0x73, 0x5f, 0x73, 0x77, 0x65
        /*0022*/ 	.byte	0x65, 0x70, 0x5f, 0x73, 0x72, 0x63, 0x2f, 0x69, 0x6e, 0x63, 0x6c, 0x75, 0x64, 0x65, 0x2f, 0x63
        /*0032*/ 	.byte	0x75, 0x74, 0x6c, 0x61, 0x73, 0x73, 0x2f, 0x67, 0x65, 0x6d, 0x6d, 0x2f, 0x63, 0x6f, 0x6c, 0x6c
        /*0042*/ 	.byte	0x65, 0x63, 0x74, 0x69, 0x76, 0x65, 0x2f, 0x73, 0x6d, 0x39, 0x30, 0x5f, 0x6d, 0x6d, 0x61, 0x5f
        /*0052*/ 	.byte	0x74, 0x6d, 0x61, 0x5f, 0x67, 0x6d, 0x6d, 0x61, 0x5f, 0x73, 0x73, 0x5f, 0x77, 0x61, 0x72, 0x70
        /*0062*/ 	.byte	0x73, 0x70, 0x65, 0x63, 0x69, 0x61, 0x6c, 0x69, 0x7a, 0x65, 0x64, 0x2e, 0x68, 0x70, 0x70, 0x00
	.type		__unnamed_1,@object
	.size		__unnamed_1,(.L_0 - __unnamed_1)
__unnamed_1:
        /*0072*/ 	.byte	0x76, 0x6f, 0x69, 0x64, 0x20, 0x63, 0x75, 0x74, 0x6c, 0x61, 0x73, 0x73, 0x3a, 0x3a, 0x67, 0x65
        /* <DEDUP_REMOVED lines=180> */
        /*0bc2*/ 	.byte	0x5d, 0x00
.L_0:


//--------------------- .nv.shared._ZN7cutlass13device_kernelINS_4gemm6kernel13GemmUniversalIN4cute5tupleIJiiiiEEENS1_10collective13CollectiveMmaINS1_34MainloopSm90TmaGmmaWarpSpecializedILi8ENS5_IJNS4_1CILi2EEENSA_ILi1EEESC_EEENS1_35KernelTmaWarpSpecializedCooperativeEEENS5_IJNSA_ILi192EEENSA_ILi16EEENSA_ILi64EEEEEENS_6half_tENS5_IJlSC_lEEESK_SL_NS4_8TiledMMAINS4_8MMA_AtomIJNS4_4SM904GMMA25MMA_64x16x16_F32F16F16_SSILNSP_5MajorE0ELSR_0ELNSP_7ScaleInE1ELSS_1EEEEEENS4_6LayoutISD_NS5_IJSC_NSA_ILi0EEESW_EEEEENS5_IJNS4_10UnderscoreESZ_SZ_EEEEENS4_13SM90_TMA_LOADENS4_14ComposedLayoutINS4_7SwizzleILi3ELi4ELi3EEENS4_18smem_ptr_flag_bitsILi16EEENSV_INS5_IJNSA_ILi8EEESI_EEENS5_IJSI_SC_EEEEEEEvNS4_8identityENS4_23SM90_TMA_LOAD_MULTICASTES1C_vS1D_EENS_8epilogue10collective6detail29Sm90TmaWarpSpecializedAdapterINS1H_15DefaultEpilogueISK_SL_SL_NS1G_6thread17LinearCombinationISK_Li1EffLNS1L_9ScaleType4KindE0ELNS_15FloatRoundStyleE2ESK_EENS1_15EpilogueDefaultEEEEEvvEEEEvNT_6ParamsE --------------------------
	.section	.nv.shared._ZN7cutlass13device_kernelINS_4gemm6kernel13GemmUniversalIN4cute5tupleIJiiiiEEENS1_10collective13CollectiveMmaINS1_34MainloopSm90TmaGmmaWarpSpecializedILi8ENS5_IJNS4_1CILi2EEENSA_ILi1EEESC_EEENS1_35KernelTmaWarpSpecializedCooperativeEEENS5_IJNSA_ILi192EEENSA_ILi16EEENSA_ILi64EEEEEENS_6half_tENS5_IJlSC_lEEESK_SL_NS4_8TiledMMAINS4_8MMA_AtomIJNS4_4SM904GMMA25MMA_64x16x16_F32F16F16_SSILNSP_5MajorE0ELSR_0ELNSP_7ScaleInE1ELSS_1EEEEEENS4_6LayoutISD_NS5_IJSC_NSA_ILi0EEESW_EEEEENS5_IJNS4_10UnderscoreESZ_SZ_EEEEENS4_13SM90_TMA_LOADENS4_14ComposedLayoutINS4_7SwizzleILi3ELi4ELi3EEENS4_18smem_ptr_flag_bitsILi16EEENSV_INS5_IJNSA_ILi8EEESI_EEENS5_IJSI_SC_EEEEEEEvNS4_8identityENS4_23SM90_TMA_LOAD_MULTICASTES1C_vS1D_EENS_8epilogue10collective6detail29Sm90TmaWarpSpecializedAdapterINS1H_15DefaultEpilogueISK_SL_SL_NS1G_6thread17LinearCombinationISK_Li1EffLNS1L_9ScaleType4KindE0ELNS_15FloatRoundStyleE2ESK_EENS1_15EpilogueDefaultEEEEEvvEEEEvNT_6ParamsE,"aw",@nobits
	.sectionflags	@""
	.align	16
	.zero		1024


//--------------------- .nv.shared.reserved.0     --------------------------
	.section	.nv.shared.reserved.0,"aw",@nobits
	.weak		__nv_reservedSMEM_offset_0_alias
	.size		__nv_reservedSMEM_offset_0_alias, 0, 0
	.other		__nv_reservedSMEM_offset_0_alias,@"STO_CUDA_RESERVED_SHARED STV_DEFAULT"
__nv_reservedSMEM_offset_0_alias:
	.zero		0


//--------------------- .nv.global                --------------------------
	.section	.nv.global,"aw",@nobits
.nv.global:
	.type		_ZN39_INTERNAL_8287ff5e_4_k_cu_4829e405_61554cute1_E,@object
	.size		_ZN39_INTERNAL_8287ff5e_4_k_cu_4829e405_61554cute1_E,(_ZN39_INTERNAL_8287ff5e_4_k_cu_4829e405_61554cuda3std3__45__cpo6cbeginE - _ZN39_INTERNAL_8287ff5e_4_k_cu_4829e405_61554cute1_E)
_ZN39_INTERNAL_8287ff5e_4_k_cu_4829e405_61554cute1_E:
	.zero		1
	.type		_ZN39_INTERNAL_8287ff5e_4_k_cu_4829e405_61554cuda3std3__45__cpo6cbeginE,@object
	.size		_ZN39_INTERNAL_8287ff5e_4_k_cu_4829e405_61554cuda3std3__45__cpo6cbeginE,(_ZN39_INTERNAL_8287ff5e_4_k_cu_4829e405_61554cuda3std3__48in_placeE - _ZN39_INTERNAL_8287ff5e_4_k_cu_4829e405_61554cuda3std3__45__cpo6cbeginE)
_ZN39_INTERNAL_8287ff5e_4_k_cu_4829e405_61554cuda3std3__45__cpo6cbeginE:
	.zero		1
	.type		_ZN39_INTERNAL_8287ff5e_4_k_cu_4829e405_61554cuda3std3__48in_placeE,@object
	.size		_ZN39_INTERNAL_8287ff5e_4_k_cu_4829e405_61554cuda3std3__48in_placeE,(_ZN39_INTERNAL_8287ff5e_4_k_cu_4829e405_61554cuda3std6ranges3__45__cpo9iter_moveE - _ZN39_INTERNAL_8287ff5e_4_k_cu_4829e405_61554cuda3std3__48in_placeE)
_ZN39_INTERNAL_8287ff5e_4_k_cu_4829e405_61554cuda3std3__48in_placeE:
	.zero		1
	.type		_ZN39_INTERNAL_8287ff5e_4_k_cu_4829e405_61554cuda3std6ranges3__45__cpo9iter_moveE,@object
	.size		_ZN39_INTERNAL_8287ff5e_4_k_cu_4829e405_61554cuda3std6ranges3__45__cpo9iter_moveE,(_ZN39_INTERNAL_8287ff5e_4_k_cu_4829e405_61554cuda3std3__45__cpo5beginE - _ZN39_INTERNAL_8287ff5e_4_k_cu_4829e405_61554cuda3std6ranges3__45__cpo9iter_moveE)
_ZN39_INTERNAL_8287ff5e_4_k_cu_4829e405_61554cuda3std6ranges3__45__cpo9iter_moveE:
	.zero		1
	.type		_ZN39_INTERNAL_8287ff5e_4_k_cu_4829e405_61554cuda3std3__45__cpo5beginE,@object
	.size		_ZN39_INTERNAL_8287ff5e_4_k_cu_4829e405_61554cuda3std3__45__cpo5beginE,(_ZN39_INTERNAL_8287ff5e_4_k_cu_4829e405_61554cuda3std3__441_GLOBAL__N__8287ff5e_4_k_cu_4829e405_61556ignoreE - _ZN39_INTERNAL_8287ff5e_4_k_cu_4829e405_61554cuda3std3__45__cpo5beginE)
_ZN39_INTERNAL_8287ff5e_4_k_cu_4829e405_61554cuda3std3__45__cpo5beginE:
	.zero		1
	.type		_ZN39_INTERNAL_8287ff5e_4_k_cu_4829e405_61554cuda3std3__441_GLOBAL__N__8287ff5e_4_k_cu_4829e405_61556ignoreE,@object
	.size		_ZN39_INTERNAL_8287ff5e_4_k_cu_4829e405_61554cuda3std3__441_GLOBAL__N__8287ff5e_4_k_cu_4829e405_61556ignoreE,(_ZN39_INTERNAL_8287ff5e_4_k_cu_4829e405_61554cute7productE - _ZN39_INTERNAL_8287ff5e_4_k_cu_4829e405_61554cuda3std3__441_GLOBAL__N__8287ff5e_4_k_cu_4829e405_61556ignoreE)
_ZN39_INTERNAL_8287ff5e_4_k_cu_4829e405_61554cuda3std3__441_GLOBAL__N__8287ff5e_4_k_cu_4829e405_61556ignoreE:
	.zero		1
	.type		_ZN39_INTERNAL_8287ff5e_4_k_cu_4829e405_61554cute7productE,@object
	.size		_ZN39_INTERNAL_8287ff5e_4_k_cu_4829e405_61554cute7productE,(_ZN39_INTERNAL_8287ff5e_4_k_cu_4829e405_61554cuda3std3__45__cpo3endE - _ZN39_INTERNAL_8287ff5e_4_k_cu_4829e405_61554cute7productE)
_ZN39_INTERNAL_8287ff5e_4_k_cu_4829e405_61554cute7productE:
	.zero		1
	.type		_ZN39_INTERNAL_8287ff5e_4_k_cu_4829e405_61554cuda3std3__45__cpo3endE,@object
	.size		_ZN39_INTERNAL_8287ff5e_4_k_cu_4829e405_61554cuda3std3__45__cpo3endE,(_ZN39_INTERNAL_8287ff5e_4_k_cu_4829e405_61554cuda3std3__419piecewise_constructE - _ZN39_INTERNAL_8287ff5e_4_k_cu_4829e405_61554cuda3std3__45__cpo3endE)
_ZN39_INTERNAL_8287ff5e_4_k_cu_4829e405_61554cuda3std3__45__cpo3endE:
	.zero		1
	.type		_ZN39_INTERNAL_8287ff5e_4_k_cu_4829e405_61554cuda3std3__419piecewise_constructE,@object
	.size		_ZN39_INTERNAL_8287ff5e_4_k_cu_4829e405_61554cuda3std3__419piecewise_constructE,(_ZN39_INTERNAL_8287ff5e_4_k_cu_4829e405_61554cuda3std3__45__cpo4cendE - _ZN39_INTERNAL_8287ff5e_4_k_cu_4829e405_61554cuda3std3__419piecewise_constructE)
_ZN39_INTERNAL_8287ff5e_4_k_cu_4829e405_61554cuda3std3__419piecewise_constructE:
	.zero		1
	.type		_ZN39_INTERNAL_8287ff5e_4_k_cu_4829e405_61554cuda3std3__45__cpo4cendE,@object
	.size		_ZN39_INTERNAL_8287ff5e_4_k_cu_4829e405_61554cuda3std3__45__cpo4cendE,(_ZN39_INTERNAL_8287ff5e_4_k_cu_4829e405_61554cuda3std6ranges3__45__cpo4swapE - _ZN39_INTERNAL_8287ff5e_4_k_cu_4829e405_61554cuda3std3__45__cpo4cendE)
_ZN39_INTERNAL_8287ff5e_4_k_cu_4829e405_61554cuda3std3__45__cpo4cendE:
	.zero		1
	.type		_ZN39_INTERNAL_8287ff5e_4_k_cu_4829e405_61554cuda3std6ranges3__45__cpo4swapE,@object
	.size		_ZN39_INTERNAL_8287ff5e_4_k_cu_4829e405_61554cuda3std6ranges3__45__cpo4swapE,(.L_8 - _ZN39_INTERNAL_8287ff5e_4_k_cu_4829e405_61554cuda3std6ranges3__45__cpo4swapE)
_ZN39_INTERNAL_8287ff5e_4_k_cu_4829e405_61554cuda3std6ranges3__45__cpo4swapE:
	.zero		1
.L_8:


//--------------------- .nv.constant0._ZN7cutlass13device_kernelINS_4gemm6kernel13GemmUniversalIN4cute5tupleIJiiiiEEENS1_10collective13CollectiveMmaINS1_34MainloopSm90TmaGmmaWarpSpecializedILi8ENS5_IJNS4_1CILi2EEENSA_ILi1EEESC_EEENS1_35KernelTmaWarpSpecializedCooperativeEEENS5_IJNSA_ILi192EEENSA_ILi16EEENSA_ILi64EEEEEENS_6half_tENS5_IJlSC_lEEESK_SL_NS4_8TiledMMAINS4_8MMA_AtomIJNS4_4SM904GMMA25MMA_64x16x16_F32F16F16_SSILNSP_5MajorE0ELSR_0ELNSP_7ScaleInE1ELSS_1EEEEEENS4_6LayoutISD_NS5_IJSC_NSA_ILi0EEESW_EEEEENS5_IJNS4_10UnderscoreESZ_SZ_EEEEENS4_13SM90_TMA_LOADENS4_14ComposedLayoutINS4_7SwizzleILi3ELi4ELi3EEENS4_18smem_ptr_flag_bitsILi16EEENSV_INS5_IJNSA_ILi8EEESI_EEENS5_IJSI_SC_EEEEEEEvNS4_8identityENS4_23SM90_TMA_LOAD_MULTICASTES1C_vS1D_EENS_8epilogue10collective6detail29Sm90TmaWarpSpecializedAdapterINS1H_15DefaultEpilogueISK_SL_SL_NS1G_6thread17LinearCombinationISK_Li1EffLNS1L_9ScaleType4KindE0ELNS_15FloatRoundStyleE2ESK_EENS1_15EpilogueDefaultEEEEEvvEEEEvNT_6ParamsE --------------------------
	.section	.nv.constant0._ZN7cutlass13device_kernelINS_4gemm6kernel13GemmUniversalIN4cute5tupleIJiiiiEEENS1_10collective13CollectiveMmaINS1_34MainloopSm90TmaGmmaWarpSpecializedILi8ENS5_IJNS4_1CILi2EEENSA_ILi1EEESC_EEENS1_35KernelTmaWarpSpecializedCooperativeEEENS5_IJNSA_ILi192EEENSA_ILi16EEENSA_ILi64EEEEEENS_6half_tENS5_IJlSC_lEEESK_SL_NS4_8TiledMMAINS4_8MMA_AtomIJNS4_4SM904GMMA25MMA_64x16x16_F32F16F16_SSILNSP_5MajorE0ELSR_0ELNSP_7ScaleInE1ELSS_1EEEEEENS4_6LayoutISD_NS5_IJSC_NSA_ILi0EEESW_EEEEENS5_IJNS4_10UnderscoreESZ_SZ_EEEEENS4_13SM90_TMA_LOADENS4_14ComposedLayoutINS4_7SwizzleILi3ELi4ELi3EEENS4_18smem_ptr_flag_bitsILi16EEENSV_INS5_IJNSA_ILi8EEESI_EEENS5_IJSI_SC_EEEEEEEvNS4_8identityENS4_23SM90_TMA_LOAD_MULTICASTES1C_vS1D_EENS_8epilogue10collective6detail29Sm90TmaWarpSpecializedAdapterINS1H_15DefaultEpilogueISK_SL_SL_NS1G_6thread17LinearCombinationISK_Li1EffLNS1L_9ScaleType4KindE0ELNS_15FloatRoundStyleE2ESK_EENS1_15EpilogueDefaultEEEEEvvEEEEvNT_6ParamsE,"a",@progbits
	.sectionflags	@""
	.align	4
.nv.constant0._ZN7cutlass13device_kernelINS_4gemm6kernel13GemmUniversalIN4cute5tupleIJiiiiEEENS1_10collective13CollectiveMmaINS1_34MainloopSm90TmaGmmaWarpSpecializedILi8ENS5_IJNS4_1CILi2EEENSA_ILi1EEESC_EEENS1_35KernelTmaWarpSpecializedCooperativeEEENS5_IJNSA_ILi192EEENSA_ILi16EEENSA_ILi64EEEEEENS_6half_tENS5_IJlSC_lEEESK_SL_NS4_8TiledMMAINS4_8MMA_AtomIJNS4_4SM904GMMA25MMA_64x16x16_F32F16F16_SSILNSP_5MajorE0ELSR_0ELNSP_7ScaleInE1ELSS_1EEEEEENS4_6LayoutISD_NS5_IJSC_NSA_ILi0EEESW_EEEEENS5_IJNS4_10UnderscoreESZ_SZ_EEEEENS4_13SM90_TMA_LOADENS4_14ComposedLayoutINS4_7SwizzleILi3ELi4ELi3EEENS4_18smem_ptr_flag_bitsILi16EEENSV_INS5_IJNSA_ILi8EEESI_EEENS5_IJSI_SC_EEEEEEEvNS4_8identityENS4_23SM90_TMA_LOAD_MULTICASTES1C_vS1D_EENS_8epilogue10collective6detail29Sm90TmaWarpSpecializedAdapterINS1H_15DefaultEpilogueISK_SL_SL_NS1G_6thread17LinearCombinationISK_Li1EffLNS1L_9ScaleType4KindE0ELNS_15FloatRoundStyleE2ESK_EENS1_15EpilogueDefaultEEEEEvvEEEEvNT_6ParamsE:
	.zero		1664


//--------------------- SYMBOLS --------------------------

	.type		.nv.reservedSmem.offset0,@object
	.size		.nv.reservedSmem.offset0,0x4
	.type		__assertfail,@function
